// auto-generated by cutlass_sweep.gemm — config: {"arch": "sm_90", "cluster_m": 1, "cluster_n": 1, "dtype": "e4m3", "dtype_b": "e4m3", "layout": "nt", "stages": 0, "tile_k": 64, "tile_m": 128, "tile_n": 240}
#include "cutlass/cutlass.h"
#include "cutlass/gemm/collective/collective_builder.hpp"
#include "cutlass/gemm/device/gemm_universal_adapter.h"
#include "cutlass/gemm/kernel/gemm_universal.hpp"
#include "cutlass/epilogue/collective/collective_builder.hpp"

using ElemA = cutlass::float_e4m3_t;
using ElemB = cutlass::float_e4m3_t;
using ElemCD = cutlass::float_e4m3_t;
using Acc  = float;
using TileShape    = cute::Shape<cute::_128, cute::_240, cute::_64>;
using ClusterShape = cute::Shape<cute::_1, cute::_1, cute::_1>;

using CollectiveEpilogue = typename cutlass::epilogue::collective::CollectiveBuilder<
    cutlass::arch::Sm90, cutlass::arch::OpClassTensorOp,
    TileShape, ClusterShape,
    cutlass::epilogue::collective::EpilogueTileAuto,
    Acc, Acc,
    ElemCD, cutlass::layout::RowMajor, 128 / cutlass::sizeof_bits<ElemCD>::value,
    ElemCD, cutlass::layout::RowMajor, 128 / cutlass::sizeof_bits<ElemCD>::value,
    cutlass::epilogue::collective::EpilogueScheduleAuto
  >::CollectiveOp;

using CollectiveMainloop = typename cutlass::gemm::collective::CollectiveBuilder<
    cutlass::arch::Sm90, cutlass::arch::OpClassTensorOp,
    ElemA, cutlass::layout::RowMajor, 128 / cutlass::sizeof_bits<ElemA>::value,
    ElemB, cutlass::layout::ColumnMajor, 128 / cutlass::sizeof_bits<ElemB>::value,
    Acc,
    TileShape, ClusterShape,
    cutlass::gemm::collective::StageCountAutoCarveout<static_cast<int>(sizeof(typename CollectiveEpilogue::SharedStorage))>,
    cutlass::gemm::collective::KernelScheduleAuto
  >::CollectiveOp;

using GemmKernel = cutlass::gemm::kernel::GemmUniversal<
    cute::Shape<int,int,int,int>,
    CollectiveMainloop,
    CollectiveEpilogue
>;
using Gemm = cutlass::gemm::device::GemmUniversalAdapter<GemmKernel>;

// Force the device kernel symbol into the cubin without needing a host main.
auto* _anchor = &cutlass::device_kernel<GemmKernel>;


// ===== COMPILED SASS (sm_90a) =====

	.target	sm_90a

	.elftype	@"ET_EXEC"


//--------------------- .note.nv.tkinfo           --------------------------
	.section	.note.nv.tkinfo,"",@"SHT_NOTE"
	.sectionflags	@"SHF_NOTE_NV_TKINFO"
	.tkinfo
        /*0018*/ 	.word	0x00000002
        /*0030*/ 	.string	""
        /*0030*/ 	.string	"ptxas"
        /*0030*/ 	.string	"Cuda compilation tools, release 13.0, V13.0.88"
        /*0030*/ 	.string	"Build cuda_13.0.r13.0/compiler.36424714_0"
        /*0030*/ 	.string	"-arch sm_90a -m 64 "



//--------------------- .note.nv.cuinfo           --------------------------
	.section	.note.nv.cuinfo,"",@"SHT_NOTE"
	.sectionflags	@"SHF_NOTE_NV_CUINFO"
        /*0018*/ 	.short	0x0002
        /*001a*/ 	.short	0x005a
        /*001c*/ 	.short	0x0082
	.zero		2


//--------------------- .nv.info                  --------------------------
	.section	.nv.info,"",@"SHT_CUDA_INFO"
	.align	4


	//----- nvinfo : EIATTR_REGCOUNT
	.align		4
        /*0000*/ 	.byte	0x04, 0x2f
        /*0002*/ 	.short	(.L_12 - .L_11)
	.align		4
.L_11:
        /*0004*/ 	.word	index@(_ZN7cutlass13device_kernelINS_4gemm6kernel13GemmUniversalIN4cute5tupleIJiiiiEEENS1_10collective13CollectiveMmaINS1_37MainloopSm90TmaGmmaWarpSpecializedFP8ILi9ENS5_IJNS4_1CILi1EEESB_SB_EEENS1_35KernelTmaWarpSpecializedCooperativeEEENS5_IJNSA_ILi128EEENSA_ILi240EEENSA_ILi64EEEEEENS_12float_e4m3_tENS5_IJlSB_lEEESJ_SK_NS4_8TiledMMAINS4_8MMA_AtomIJNS4_4SM904GMMA30MMA_64x16x32_F32E4M3E4M3_SS_TNILNSO_7ScaleInE1ELSQ_1EEEEEENS4_6LayoutINS5_IJNSA_ILi2EEESB_SB_EEENS5_IJSB_NSA_ILi0EEESW_EEEEENS5_IJNS4_10UnderscoreESZ_SZ_EEEEENS4_13SM90_TMA_LOADENS4_14ComposedLayoutINS4_7SwizzleILi2ELi4ELi3EEENS4_18smem_ptr_flag_bitsILi8EEENST_INS5_IJNSA_ILi8EEESH_EEENS5_IJSH_SB_EEEEEEEvNS4_8identityES12_S1C_vS1D_EENS_8epilogue10collective6detail29Sm90TmaWarpSpecializedAdapterINS1G_15DefaultEpilogueISJ_SK_SK_NS1F_6thread17LinearCombinationISJ_Li1EffLNS1K_9ScaleType4KindE0ELNS_15FloatRoundStyleE2ESJ_EENS1_15EpilogueDefaultEEEEEvvEEEEvNT_6ParamsE)
        /*0008*/ 	.word	0x000000a8


	//----- nvinfo : EIATTR_FRAME_SIZE
	.align		4
.L_12:
        /*000c*/ 	.byte	0x04, 0x11
        /*000e*/ 	.short	(.L_14 - .L_13)
	.align		4
.L_13:
        /*0010*/ 	.word	index@(_ZN7cutlass13device_kernelINS_4gemm6kernel13GemmUniversalIN4cute5tupleIJiiiiEEENS1_10collective13CollectiveMmaINS1_37MainloopSm90TmaGmmaWarpSpecializedFP8ILi9ENS5_IJNS4_1CILi1EEESB_SB_EEENS1_35KernelTmaWarpSpecializedCooperativeEEENS5_IJNSA_ILi128EEENSA_ILi240EEENSA_ILi64EEEEEENS_12float_e4m3_tENS5_IJlSB_lEEESJ_SK_NS4_8TiledMMAINS4_8MMA_AtomIJNS4_4SM904GMMA30MMA_64x16x32_F32E4M3E4M3_SS_TNILNSO_7ScaleInE1ELSQ_1EEEEEENS4_6LayoutINS5_IJNSA_ILi2EEESB_SB_EEENS5_IJSB_NSA_ILi0EEESW_EEEEENS5_IJNS4_10UnderscoreESZ_SZ_EEEEENS4_13SM90_TMA_LOADENS4_14ComposedLayoutINS4_7SwizzleILi2ELi4ELi3EEENS4_18smem_ptr_flag_bitsILi8EEENST_INS5_IJNSA_ILi8EEESH_EEENS5_IJSH_SB_EEEEEEEvNS4_8identityES12_S1C_vS1D_EENS_8epilogue10collective6detail29Sm90TmaWarpSpecializedAdapterINS1G_15DefaultEpilogueISJ_SK_SK_NS1F_6thread17LinearCombinationISJ_Li1EffLNS1K_9ScaleType4KindE0ELNS_15FloatRoundStyleE2ESJ_EENS1_15EpilogueDefaultEEEEEvvEEEEvNT_6ParamsE)
        /*0014*/ 	.word	0x00000098


	//----- nvinfo : EIATTR_MIN_STACK_SIZE
	.align		4
.L_14:
        /*0018*/ 	.byte	0x04, 0x12
        /*001a*/ 	.short	(.L_16 - .L_15)
	.align		4
.L_15:
        /*001c*/ 	.word	index@(_ZN7cutlass13device_kernelINS_4gemm6kernel13GemmUniversalIN4cute5tupleIJiiiiEEENS1_10collective13CollectiveMmaINS1_37MainloopSm90TmaGmmaWarpSpecializedFP8ILi9ENS5_IJNS4_1CILi1EEESB_SB_EEENS1_35KernelTmaWarpSpecializedCooperativeEEENS5_IJNSA_ILi128EEENSA_ILi240EEENSA_ILi64EEEEEENS_12float_e4m3_tENS5_IJlSB_lEEESJ_SK_NS4_8TiledMMAINS4_8MMA_AtomIJNS4_4SM904GMMA30MMA_64x16x32_F32E4M3E4M3_SS_TNILNSO_7ScaleInE1ELSQ_1EEEEEENS4_6LayoutINS5_IJNSA_ILi2EEESB_SB_EEENS5_IJSB_NSA_ILi0EEESW_EEEEENS5_IJNS4_10UnderscoreESZ_SZ_EEEEENS4_13SM90_TMA_LOADENS4_14ComposedLayoutINS4_7SwizzleILi2ELi4ELi3EEENS4_18smem_ptr_flag_bitsILi8EEENST_INS5_IJNSA_ILi8EEESH_EEENS5_IJSH_SB_EEEEEEEvNS4_8identityES12_S1C_vS1D_EENS_8epilogue10collective6detail29Sm90TmaWarpSpecializedAdapterINS1G_15DefaultEpilogueISJ_SK_SK_NS1F_6thread17LinearCombinationISJ_Li1EffLNS1K_9ScaleType4KindE0ELNS_15FloatRoundStyleE2ESJ_EENS1_15EpilogueDefaultEEEEEvvEEEEvNT_6ParamsE)
        /*0020*/ 	.word	0x00000098
.L_16:


//--------------------- .nv.compat                --------------------------
	.section	.nv.compat,"",@"SHT_CUDA_COMPAT_INFO"
	.align	4
        /*0000*/ 	.byte	0x02, 0x09, 0x01, 0x00, 0x02, 0x02, 0x04, 0x00, 0x02, 0x05, 0x05, 0x00, 0x03, 0x07, 0x01, 0x01
        /*0010*/ 	.byte	0x02, 0x03, 0x01, 0x00, 0x02, 0x06, 0x01, 0x00, 0x04, 0x0b, 0x08, 0x00, 0x00, 0x00, 0x00, 0x00
        /*0020*/ 	.byte	0x00, 0x00, 0x00, 0x00


//--------------------- .nv.info._ZN7cutlass13device_kernelINS_4gemm6kernel13GemmUniversalIN4cute5tupleIJiiiiEEENS1_10collective13CollectiveMmaINS1_37MainloopSm90TmaGmmaWarpSpecializedFP8ILi9ENS5_IJNS4_1CILi1EEESB_SB_EEENS1_35KernelTmaWarpSpecializedCooperativeEEENS5_IJNSA_ILi128EEENSA_ILi240EEENSA_ILi64EEEEEENS_12float_e4m3_tENS5_IJlSB_lEEESJ_SK_NS4_8TiledMMAINS4_8MMA_AtomIJNS4_4SM904GMMA30MMA_64x16x32_F32E4M3E4M3_SS_TNILNSO_7ScaleInE1ELSQ_1EEEEEENS4_6LayoutINS5_IJNSA_ILi2EEESB_SB_EEENS5_IJSB_NSA_ILi0EEESW_EEEEENS5_IJNS4_10UnderscoreESZ_SZ_EEEEENS4_13SM90_TMA_LOADENS4_14ComposedLayoutINS4_7SwizzleILi2ELi4ELi3EEENS4_18smem_ptr_flag_bitsILi8EEENST_INS5_IJNSA_ILi8EEESH_EEENS5_IJSH_SB_EEEEEEEvNS4_8identityES12_S1C_vS1D_EENS_8epilogue10collective6detail29Sm90TmaWarpSpecializedAdapterINS1G_15DefaultEpilogueISJ_SK_SK_NS1F_6thread17LinearCombinationISJ_Li1EffLNS1K_9ScaleType4KindE0ELNS_15FloatRoundStyleE2ESJ_EENS1_15EpilogueDefaultEEEEEvvEEEEvNT_6ParamsE --------------------------
	.section	.nv.info._ZN7cutlass13device_kernelINS_4gemm6kernel13GemmUniversalIN4cute5tupleIJiiiiEEENS1_10collective13CollectiveMmaINS1_37MainloopSm90TmaGmmaWarpSpecializedFP8ILi9ENS5_IJNS4_1CILi1EEESB_SB_EEENS1_35KernelTmaWarpSpecializedCooperativeEEENS5_IJNSA_ILi128EEENSA_ILi240EEENSA_ILi64EEEEEENS_12float_e4m3_tENS5_IJlSB_lEEESJ_SK_NS4_8TiledMMAINS4_8MMA_AtomIJNS4_4SM904GMMA30MMA_64x16x32_F32E4M3E4M3_SS_TNILNSO_7ScaleInE1ELSQ_1EEEEEENS4_6LayoutINS5_IJNSA_ILi2EEESB_SB_EEENS5_IJSB_NSA_ILi0EEESW_EEEEENS5_IJNS4_10UnderscoreESZ_SZ_EEEEENS4_13SM90_TMA_LOADENS4_14ComposedLayoutINS4_7SwizzleILi2ELi4ELi3EEENS4_18smem_ptr_flag_bitsILi8EEENST_INS5_IJNSA_ILi8EEESH_EEENS5_IJSH_SB_EEEEEEEvNS4_8identityES12_S1C_vS1D_EENS_8epilogue10collective6detail29Sm90TmaWarpSpecializedAdapterINS1G_15DefaultEpilogueISJ_SK_SK_NS1F_6thread17LinearCombinationISJ_Li1EffLNS1K_9ScaleType4KindE0ELNS_15FloatRoundStyleE2ESJ_EENS1_15EpilogueDefaultEEEEEvvEEEEvNT_6ParamsE,"",@"SHT_CUDA_INFO"
	.sectionflags	@""
	.align	4


	//----- nvinfo : EIATTR_CUDA_API_VERSION
	.align		4
        /*0000*/ 	.byte	0x04, 0x37
        /*0002*/ 	.short	(.L_18 - .L_17)
.L_17:
        /*0004*/ 	.word	0x00000082


	//----- nvinfo : EIATTR_KPARAM_INFO
	.align		4
.L_18:
        /*0008*/ 	.byte	0x04, 0x17
        /*000a*/ 	.short	(.L_20 - .L_19)
.L_19:
        /*000c*/ 	.word	0x00000000
        /*0010*/ 	.short	0x0000
        /*0012*/ 	.short	0x0070
        /*0014*/ 	.byte	0x00, 0xf0, 0x01, 0x10


	//----- nvinfo : EIATTR_SPARSE_MMA_MASK
	.align		4
.L_20:
        /*0018*/ 	.byte	0x03, 0x50
        /*001a*/ 	.short	0x0000


	//----- nvinfo : EIATTR_MAXREG_COUNT
	.align		4
        /*001c*/ 	.byte	0x03, 0x1b
        /*001e*/ 	.short	0x00a8


	//----- nvinfo : EIATTR_NUM_BARRIERS
	.align		4
        /*0020*/ 	.byte	0x02, 0x4c
        /*0022*/ 	.byte	0x01
	.zero		1


	//----- nvinfo : EIATTR_ANNOTATIONS
	.align		4
        /*0024*/ 	.byte	0x04, 0x55
        /*0026*/ 	.short	(.L_22 - .L_21)


	//   ....[0]....
.L_21:
        /*0028*/ 	.word	0x00000001
        /*002c*/ 	.byte	0x50, 0x02, 0x00, 0x00, 0x01, 0x00, 0x00, 0x00, 0x80, 0x06, 0x00, 0x00, 0x01, 0x00, 0x00, 0x00
        /* <DEDUP_REMOVED lines=131> */
        /*086c*/ 	.byte	0x40, 0x0b, 0x01, 0x00, 0x01, 0x00, 0x00, 0x00, 0x90, 0x0b, 0x01, 0x00


	//----- nvinfo : EIATTR_MERCURY_ISA_VERSION
	.align		4
.L_22:
        /*0878*/ 	.byte	0x03, 0x5f
        /*087a*/ 	.short	0x0101


	//----- nvinfo : EIATTR_INT_WARP_WIDE_INSTR_OFFSETS
	.align		4
        /*087c*/ 	.byte	0x04, 0x31
        /*087e*/ 	.short	(.L_24 - .L_23)


	//   ....[0]....
.L_23:
        /*0880*/ 	.word	0x00000550


	//   ....[1]....
        /*0884*/ 	.word	0x00000560


	//   ....[2]....
        /*0888*/ 	.word	0x00000690


	//----- nvinfo : EIATTR_COOP_GROUP_MASK_REGIDS
	.align		4
.L_24:
        /*088c*/ 	.byte	0x04, 0x29
        /*088e*/ 	.short	(.L_26 - .L_25)


	//   ....[0]....
.L_25:
        /*0890*/ 	.word	0xffffffff


	//   ....[1]....
        /*0894*/ 	.word	0xffffffff


	//   ....[2]....
        /*0898*/ 	.word	0xffffffff


	//   ....[3]....
        /*089c*/ 	.word	0xffffffff


	//   ....[4]....
        /*08a0*/ 	.word	0xffffffff


	//----- nvinfo : EIATTR_COOP_GROUP_INSTR_OFFSETS
	.align		4
.L_26:
        /*08a4*/ 	.byte	0x04, 0x28
        /*08a6*/ 	.short	(.L_28 - .L_27)


	//   ....[0]....
.L_27:
        /*08a8*/ 	.word	0x00000070


	//   ....[1]....
        /*08ac*/ 	.word	0x00000080


	//   ....[2]....
        /*08b0*/ 	.word	0x000001a0


	//   ....[3]....
        /*08b4*/ 	.word	0x000004a0


	//   ....[4]....
        /*08b8*/ 	.word	0x00001500


	//----- nvinfo : EIATTR_REG_RECONFIG
	.align		4
.L_28:
        /*08bc*/ 	.byte	0x01, 0x54
	.zero		2


	//----- nvinfo : EIATTR_MBARRIER_INSTR_OFFSETS
	.align		4
        /*08c0*/ 	.byte	0x04, 0x39
        /*08c2*/ 	.short	(.L_30 - .L_29)


	//   ....[0]....
.L_29:
        /*08c4*/ 	.word	0x00000360
        /*08c8*/ 	.word	0x000000ff
        /*08cc*/ 	.word	0x00000000
        /*08d0*/ 	.short	0x0100
        /*08d2*/ 	.byte	0x09
	.zero		1


	//   ....[1]....
        /*08d4*/ 	.word	0x00000370
        /*08d8*/ 	.word	0x000000ff
        /*08dc*/ 	.word	0x00000048
        /*08e0*/ 	.short	0x0100
        /*08e2*/ 	.byte	0x09
	.zero		1


	//   ....[2]....
        /*08e4*/ 	.word	0x00000380
        /*08e8*/ 	.word	0x000000ff
        /*08ec*/ 	.word	0x00000008
        /*08f0*/ 	.short	0x0100
        /*08f2*/ 	.byte	0x09
	.zero		1


	//   ....[3]....
        /*08f4*/ 	.word	0x00000390
        /*08f8*/ 	.word	0x000000ff
        /*08fc*/ 	.word	0x00000050
        /*0900*/ 	.short	0x0100
        /*0902*/ 	.byte	0x09
	.zero		1


	//   ....[4]....
        /*0904*/ 	.word	0x000003a0
        /*0908*/ 	.word	0x000000ff
        /*090c*/ 	.word	0x00000010
        /*0910*/ 	.short	0x0100
        /*0912*/ 	.byte	0x09
	.zero		1


	//   ....[5]....
        /*0914*/ 	.word	0x000003b0
        /*0918*/ 	.word	0x000000ff
        /*091c*/ 	.word	0x00000058
        /*0920*/ 	.short	0x0100
        /*0922*/ 	.byte	0x09
	.zero		1


	//   ....[6]....
        /*0924*/ 	.word	0x000003c0
        /*0928*/ 	.word	0x000000ff
        /*092c*/ 	.word	0x00000018
        /*0930*/ 	.short	0x0100
        /*0932*/ 	.byte	0x09
	.zero		1


	//   ....[7]....
        /*0934*/ 	.word	0x000003d0
        /*0938*/ 	.word	0x000000ff
        /*093c*/ 	.word	0x00000060
        /*0940*/ 	.short	0x0100
        /*0942*/ 	.byte	0x09
	.zero		1


	//   ....[8]....
        /*0944*/ 	.word	0x000003e0
        /*0948*/ 	.word	0x000000ff
        /*094c*/ 	.word	0x00000020
        /*0950*/ 	.short	0x0100
        /*0952*/ 	.byte	0x09
	.zero		1


	//   ....[9]....
        /*0954*/ 	.word	0x000003f0
        /*0958*/ 	.word	0x000000ff
        /*095c*/ 	.word	0x00000068
        /*0960*/ 	.short	0x0100
        /*0962*/ 	.byte	0x09
	.zero		1


	//   ....[10]....
        /*0964*/ 	.word	0x00000400
        /*0968*/ 	.word	0x000000ff
        /*096c*/ 	.word	0x00000028
        /*0970*/ 	.short	0x0100
        /*0972*/ 	.byte	0x09
	.zero		1


	//   ....[11]....
        /*0974*/ 	.word	0x00000410
        /*0978*/ 	.word	0x000000ff
        /*097c*/ 	.word	0x00000070
        /*0980*/ 	.short	0x0100
        /*0982*/ 	.byte	0x09
	.zero		1


	//   ....[12]....
        /*0984*/ 	.word	0x00000420
        /*0988*/ 	.word	0x000000ff
        /*098c*/ 	.word	0x00000030
        /*0990*/ 	.short	0x0100
        /*0992*/ 	.byte	0x09
	.zero		1


	//   ....[13]....
        /*0994*/ 	.word	0x00000430
        /*0998*/ 	.word	0x000000ff
        /*099c*/ 	.word	0x00000078
        /*09a0*/ 	.short	0x0100
        /*09a2*/ 	.byte	0x09
	.zero		1


	//   ....[14]....
        /*09a4*/ 	.word	0x00000440
        /*09a8*/ 	.word	0x000000ff
        /*09ac*/ 	.word	0x00000038
        /*09b0*/ 	.short	0x0100
        /*09b2*/ 	.byte	0x09
	.zero		1


	//   ....[15]....
        /*09b4*/ 	.word	0x00000450
        /*09b8*/ 	.word	0x000000ff
        /*09bc*/ 	.word	0x00000080
        /*09c0*/ 	.short	0x0100
        /*09c2*/ 	.byte	0x09
	.zero		1


	//   ....[16]....
        /*09c4*/ 	.word	0x00000460
        /*09c8*/ 	.word	0x000000ff
        /*09cc*/ 	.word	0x00000040
        /*09d0*/ 	.short	0x0100
        /*09d2*/ 	.byte	0x09
	.zero		1


	//   ....[17]....
        /*09d4*/ 	.word	0x00000470
        /*09d8*/ 	.word	0x000000ff
        /*09dc*/ 	.word	0x00000088
        /*09e0*/ 	.short	0x0100
        /*09e2*/ 	.byte	0x09
	.zero		1


	//   ....[18]....
        /*09e4*/ 	.word	0x000006c0
        /*09e8*/ 	.word	0x000000ff
        /*09ec*/ 	.word	0x000000a0
        /*09f0*/ 	.short	0x0100
        /*09f2*/ 	.byte	0x06
	.zero		1


	//   ....[19]....
        /*09f4*/ 	.word	0x000006d0
        /*09f8*/ 	.word	0x000000ff
        /*09fc*/ 	.word	0x000000a8
        /*0a00*/ 	.short	0x0100
        /*0a02*/ 	.byte	0x06
	.zero		1


	//   ....[20]....
        /*0a04*/ 	.word	0x00001c90
        /*0a08*/ 	.word	0x000000ff
        /*0a0c*/ 	.word	0x00000000
        /*0a10*/ 	.short	0x010a
        /*0a12*/ 	.byte	0x06
	.zero		1


	//   ....[21]....
        /*0a14*/ 	.word	0x00001cf0
        /*0a18*/ 	.word	0x000000ff
        /*0a1c*/ 	.word	0x00000000
        /*0a20*/ 	.short	0x010a
        /*0a22*/ 	.byte	0x06
	.zero		1


	//   ....[22]....
        /*0a24*/ 	.word	0x00003520
        /*0a28*/ 	.word	0x000000ff
        /*0a2c*/ 	.word	0x00000000
        /*0a30*/ 	.short	0x010a
        /*0a32*/ 	.byte	0x09
	.zero		1


	//   ....[23]....
        /*0a34*/ 	.word	0x00003560
        /*0a38*/ 	.word	0x000000ff
        /*0a3c*/ 	.word	0x00000000
        /*0a40*/ 	.short	0x010a
        /*0a42*/ 	.byte	0x09
	.zero		1


	//   ....[24]....
        /*0a44*/ 	.word	0x00004b60
        /*0a48*/ 	.word	0x000000ff
        /*0a4c*/ 	.word	0x00000000
        /*0a50*/ 	.short	0x0101
        /*0a52*/ 	.byte	0x08
	.zero		1


	//   ....[25]....
        /*0a54*/ 	.word	0x000059e0
        /*0a58*/ 	.word	0x000000ff
        /*0a5c*/ 	.word	0x00000000
        /*0a60*/ 	.short	0x0101
        /*0a62*/ 	.byte	0x08
	.zero		1


	//   ....[26]....
        /*0a64*/ 	.word	0x0000fac0
        /*0a68*/ 	.word	0x0000000d
        /*0a6c*/ 	.word	0x00000048
        /*0a70*/ 	.short	0x010a
        /*0a72*/ 	.byte	0x3f
	.zero		1


	//   ....[27]....
        /*0a74*/ 	.word	0x0000fe80
        /*0a78*/ 	.word	0x00000004
        /*0a7c*/ 	.word	0x000000a8
        /*0a80*/ 	.short	0x0101
        /*0a82*/ 	.byte	0x3f
	.zero		1


	//   ....[28]....
        /*0a84*/ 	.word	0x00010610
        /*0a88*/ 	.word	0x00000007
        /*0a8c*/ 	.word	0x00000000
        /*0a90*/ 	.short	0x010a
        /*0a92*/ 	.byte	0x3f
	.zero		1


	//   ....[29]....
        /*0a94*/ 	.word	0x00010690
        /*0a98*/ 	.word	0x00000009
        /*0a9c*/ 	.word	0x00000000
        /*0aa0*/ 	.short	0x010a
        /*0aa2*/ 	.byte	0x3f
	.zero		1


	//   ....[30]....
        /*0aa4*/ 	.word	0x00010720
        /*0aa8*/ 	.word	0x00000006
        /*0aac*/ 	.word	0x00000000
        /*0ab0*/ 	.short	0x010a
        /*0ab2*/ 	.byte	0x3f
	.zero		1


	//   ....[31]....
        /*0ab4*/ 	.word	0x000107b0
        /*0ab8*/ 	.word	0x00000009
        /*0abc*/ 	.word	0x00000000
        /*0ac0*/ 	.short	0x010a
        /*0ac2*/ 	.byte	0x3f
	.zero		1


	//   ....[32]....
        /*0ac4*/ 	.word	0x00010840
        /*0ac8*/ 	.word	0x00000006
        /*0acc*/ 	.word	0x00000000
        /*0ad0*/ 	.short	0x010a
        /*0ad2*/ 	.byte	0x3f
	.zero		1


	//   ....[33]....
        /*0ad4*/ 	.word	0x000108d0
        /*0ad8*/ 	.word	0x00000009
        /*0adc*/ 	.word	0x00000000
        /*0ae0*/ 	.short	0x010a
        /*0ae2*/ 	.byte	0x3f
	.zero		1


	//   ....[34]....
        /*0ae4*/ 	.word	0x00010960
        /*0ae8*/ 	.word	0x00000006
        /*0aec*/ 	.word	0x00000000
        /*0af0*/ 	.short	0x010a
        /*0af2*/ 	.byte	0x3f
	.zero		1


	//   ....[35]....
        /*0af4*/ 	.word	0x000109f0
        /*0af8*/ 	.word	0x00000009
        /*0afc*/ 	.word	0x00000000
        /*0b00*/ 	.short	0x010a
        /*0b02*/ 	.byte	0x3f
	.zero		1


	//   ....[36]....
        /*0b04*/ 	.word	0x00010a80
        /*0b08*/ 	.word	0x00000003
        /*0b0c*/ 	.word	0x00000000
        /*0b10*/ 	.short	0x010a
        /*0b12*/ 	.byte	0x3f
	.zero		1


	//   ....[37]....
        /*0b14*/ 	.word	0x00010af0
        /*0b18*/ 	.word	0x00000003
        /*0b1c*/ 	.word	0x00000000
        /*0b20*/ 	.short	0x010a
        /*0b22*/ 	.byte	0x3f
	.zero		1


	//   ....[38]....
        /*0b24*/ 	.word	0x00010b60
        /*0b28*/ 	.word	0x00000000
        /*0b2c*/ 	.word	0x00000000
        /*0b30*/ 	.short	0x010a
        /*0b32*/ 	.byte	0x3f
	.zero		1


	//   ....[39]....
        /*0b34*/ 	.word	0x00010c40
        /*0b38*/ 	.word	0x0000000d
        /*0b3c*/ 	.word	0x00000048
        /*0b40*/ 	.short	0x010a
        /*0b42*/ 	.byte	0x3f
	.zero		1


	//   ....[40]....
        /*0b44*/ 	.word	0x00010d20
        /*0b48*/ 	.word	0x00000007
        /*0b4c*/ 	.word	0x00000000
        /*0b50*/ 	.short	0x010a
        /*0b52*/ 	.byte	0x3f
	.zero		1


	//   ....[41]....
        /*0b54*/ 	.word	0x00010d70
        /*0b58*/ 	.word	0x00000009
        /*0b5c*/ 	.word	0x00000000
        /*0b60*/ 	.short	0x010a
        /*0b62*/ 	.byte	0x3f
	.zero		1


	//   ....[42]....
        /*0b64*/ 	.word	0x00010dc0
        /*0b68*/ 	.word	0x00000006
        /*0b6c*/ 	.word	0x00000000
        /*0b70*/ 	.short	0x010a
        /*0b72*/ 	.byte	0x3f
	.zero		1


	//   ....[43]....
        /*0b74*/ 	.word	0x00010e10
        /*0b78*/ 	.word	0x00000009
        /*0b7c*/ 	.word	0x00000000
        /*0b80*/ 	.short	0x010a
        /*0b82*/ 	.byte	0x3f
	.zero		1


	//   ....[44]....
        /*0b84*/ 	.word	0x00010e60
        /*0b88*/ 	.word	0x00000006
        /*0b8c*/ 	.word	0x00000000
        /*0b90*/ 	.short	0x010a
        /*0b92*/ 	.byte	0x3f
	.zero		1


	//   ....[45]....
        /*0b94*/ 	.word	0x00010eb0
        /*0b98*/ 	.word	0x00000009
        /*0b9c*/ 	.word	0x00000000
        /*0ba0*/ 	.short	0x010a
        /*0ba2*/ 	.byte	0x3f
	.zero		1


	//   ....[46]....
        /*0ba4*/ 	.word	0x00010f00
        /*0ba8*/ 	.word	0x00000006
        /*0bac*/ 	.word	0x00000000
        /*0bb0*/ 	.short	0x010a
        /*0bb2*/ 	.byte	0x3f
	.zero		1


	//   ....[47]....
        /*0bb4*/ 	.word	0x00010f50
        /*0bb8*/ 	.word	0x00000009
        /*0bbc*/ 	.word	0x00000000
        /*0bc0*/ 	.short	0x010a
        /*0bc2*/ 	.byte	0x3f
	.zero		1


	//----- nvinfo : EIATTR_NUM_MBARRIERS
	.align		4
.L_30:
        /*0bc4*/ 	.byte	0x03, 0x38
        /*0bc6*/ 	.short	0x0014


	//----- nvinfo : EIATTR_EXIT_INSTR_OFFSETS
	.align		4
        /*0bc8*/ 	.byte	0x04, 0x1c
        /*0bca*/ 	.short	(.L_32 - .L_31)


	//   ....[0]....
.L_31:
        /*0bcc*/ 	.word	0x00000730


	//   ....[1]....
        /*0bd0*/ 	.word	0x000010c0


	//   ....[2]....
        /*0bd4*/ 	.word	0x0000f0e0


	//   ....[3]....
        /*0bd8*/ 	.word	0x0000f730


	//   ....[4]....
        /*0bdc*/ 	.word	0x00010ad0


	//----- nvinfo : EIATTR_MAX_THREADS
	.align		4
.L_32:
        /*0be0*/ 	.byte	0x04, 0x05
        /*0be2*/ 	.short	(.L_34 - .L_33)
.L_33:
        /*0be4*/ 	.word	0x00000180
        /*0be8*/ 	.word	0x00000001
        /*0bec*/ 	.word	0x00000001


	//----- nvinfo : EIATTR_CRS_STACK_SIZE
	.align		4
.L_34:
        /*0bf0*/ 	.byte	0x04, 0x1e
        /*0bf2*/ 	.short	(.L_36 - .L_35)
.L_35:
        /*0bf4*/ 	.word	0x00000000


	//----- nvinfo : EIATTR_CBANK_PARAM_SIZE
	.align		4
.L_36:
        /*0bf8*/ 	.byte	0x03, 0x19
        /*0bfa*/ 	.short	0x0470


	//----- nvinfo : EIATTR_PARAM_CBANK
	.align		4
        /*0bfc*/ 	.byte	0x04, 0x0a
        /*0bfe*/ 	.short	(.L_38 - .L_37)
	.align		4
.L_37:
        /*0c00*/ 	.word	index@(.nv.constant0._ZN7cutlass13device_kernelINS_4gemm6kernel13GemmUniversalIN4cute5tupleIJiiiiEEENS1_10collective13CollectiveMmaINS1_37MainloopSm90TmaGmmaWarpSpecializedFP8ILi9ENS5_IJNS4_1CILi1EEESB_SB_EEENS1_35KernelTmaWarpSpecializedCooperativeEEENS5_IJNSA_ILi128EEENSA_ILi240EEENSA_ILi64EEEEEENS_12float_e4m3_tENS5_IJlSB_lEEESJ_SK_NS4_8TiledMMAINS4_8MMA_AtomIJNS4_4SM904GMMA30MMA_64x16x32_F32E4M3E4M3_SS_TNILNSO_7ScaleInE1ELSQ_1EEEEEENS4_6LayoutINS5_IJNSA_ILi2EEESB_SB_EEENS5_IJSB_NSA_ILi0EEESW_EEEEENS5_IJNS4_10UnderscoreESZ_SZ_EEEEENS4_13SM90_TMA_LOADENS4_14ComposedLayoutINS4_7SwizzleILi2ELi4ELi3EEENS4_18smem_ptr_flag_bitsILi8EEENST_INS5_IJNSA_ILi8EEESH_EEENS5_IJSH_SB_EEEEEEEvNS4_8identityES12_S1C_vS1D_EENS_8epilogue10collective6detail29Sm90TmaWarpSpecializedAdapterINS1G_15DefaultEpilogueISJ_SK_SK_NS1F_6thread17LinearCombinationISJ_Li1EffLNS1K_9ScaleType4KindE0ELNS_15FloatRoundStyleE2ESJ_EENS1_15EpilogueDefaultEEEEEvvEEEEvNT_6ParamsE)
        /*0c04*/ 	.short	0x0210
        /*0c06*/ 	.short	0x0470


	//----- nvinfo : EIATTR_SW_WAR
	.align		4
.L_38:
        /*0c08*/ 	.byte	0x04, 0x36
        /*0c0a*/ 	.short	(.L_40 - .L_39)
.L_39:
        /*0c0c*/ 	.word	0x00000008
.L_40:


//--------------------- .nv.callgraph             --------------------------
	.section	.nv.callgraph,"",@"SHT_CUDA_CALLGRAPH"
	.align	4
	.sectionentsize	8
	.align		4
        /*0000*/ 	.word	0x00000000
	.align		4
        /*0004*/ 	.word	0xffffffff
	.align		4
        /*0008*/ 	.word	0x00000000
	.align		4
        /*000c*/ 	.word	0xfffffffe
	.align		4
        /*0010*/ 	.word	0x00000000
	.align		4
        /*0014*/ 	.word	0xfffffffd
	.align		4
        /*0018*/ 	.word	0x00000000
	.align		4
        /*001c*/ 	.word	0xfffffffc


//--------------------- .nv.constant4             --------------------------
	.section	.nv.constant4,"a",@progbits
	.align	8
	.align		8
.nv.constant4:
        /*0000*/ 	.dword	_ZN40_INTERNAL_ad5af0ef_4_k_cu_a5e3411e_161064cuda3std3__45__cpo5beginE
	.align		8
        /*0008*/ 	.dword	_ZN40_INTERNAL_ad5af0ef_4_k_cu_a5e3411e_161064cuda3std3__45__cpo3endE
	.align		8
        /*0010*/ 	.dword	_ZN40_INTERNAL_ad5af0ef_4_k_cu_a5e3411e_161064cuda3std3__45__cpo6cbeginE
	.align		8
        /*0018*/ 	.dword	_ZN40_INTERNAL_ad5af0ef_4_k_cu_a5e3411e_161064cuda3std3__45__cpo4cendE
	.align		8
        /*0020*/ 	.dword	_ZN40_INTERNAL_ad5af0ef_4_k_cu_a5e3411e_161064cuda3std3__442_GLOBAL__N__ad5af0ef_4_k_cu_a5e3411e_161066ignoreE
	.align		8
        /*0028*/ 	.dword	_ZN40_INTERNAL_ad5af0ef_4_k_cu_a5e3411e_161064cuda3std3__419piecewise_constructE
	.align		8
        /*0030*/ 	.dword	_ZN40_INTERNAL_ad5af0ef_4_k_cu_a5e3411e_161064cuda3std3__48in_placeE
	.align		8
        /*0038*/ 	.dword	_ZN40_INTERNAL_ad5af0ef_4_k_cu_a5e3411e_161064cuda3std6ranges3__45__cpo4swapE
	.align		8
        /*0040*/ 	.dword	_ZN40_INTERNAL_ad5af0ef_4_k_cu_a5e3411e_161064cuda3std6ranges3__45__cpo9iter_moveE
	.align		8
        /*0048*/ 	.dword	_ZN40_INTERNAL_ad5af0ef_4_k_cu_a5e3411e_161064cute7productE
	.align		8
        /*0050*/ 	.dword	_ZN40_INTERNAL_ad5af0ef_4_k_cu_a5e3411e_161064cute1_E


//--------------------- .text._ZN7cutlass13device_kernelINS_4gemm6kernel13GemmUniversalIN4cute5tupleIJiiiiEEENS1_10collective13CollectiveMmaINS1_37MainloopSm90TmaGmmaWarpSpecializedFP8ILi9ENS5_IJNS4_1CILi1EEESB_SB_EEENS1_35KernelTmaWarpSpecializedCooperativeEEENS5_IJNSA_ILi128EEENSA_ILi240EEENSA_ILi64EEEEEENS_12float_e4m3_tENS5_IJlSB_lEEESJ_SK_NS4_8TiledMMAINS4_8MMA_AtomIJNS4_4SM904GMMA30MMA_64x16x32_F32E4M3E4M3_SS_TNILNSO_7ScaleInE1ELSQ_1EEEEEENS4_6LayoutINS5_IJNSA_ILi2EEESB_SB_EEENS5_IJSB_NSA_ILi0EEESW_EEEEENS5_IJNS4_10UnderscoreESZ_SZ_EEEEENS4_13SM90_TMA_LOADENS4_14ComposedLayoutINS4_7SwizzleILi2ELi4ELi3EEENS4_18smem_ptr_flag_bitsILi8EEENST_INS5_IJNSA_ILi8EEESH_EEENS5_IJSH_SB_EEEEEEEvNS4_8identityES12_S1C_vS1D_EENS_8epilogue10collective6detail29Sm90TmaWarpSpecializedAdapterINS1G_15DefaultEpilogueISJ_SK_SK_NS1F_6thread17LinearCombinationISJ_Li1EffLNS1K_9ScaleType4KindE0ELNS_15FloatRoundStyleE2ESJ_EENS1_15EpilogueDefaultEEEEEvvEEEEvNT_6ParamsE --------------------------
	.section	.text._ZN7cutlass13device_kernelINS_4gemm6kernel13GemmUniversalIN4cute5tupleIJiiiiEEENS1_10collective13CollectiveMmaINS1_37MainloopSm90TmaGmmaWarpSpecializedFP8ILi9ENS5_IJNS4_1CILi1EEESB_SB_EEENS1_35KernelTmaWarpSpecializedCooperativeEEENS5_IJNSA_ILi128EEENSA_ILi240EEENSA_ILi64EEEEEENS_12float_e4m3_tENS5_IJlSB_lEEESJ_SK_NS4_8TiledMMAINS4_8MMA_AtomIJNS4_4SM904GMMA30MMA_64x16x32_F32E4M3E4M3_SS_TNILNSO_7ScaleInE1ELSQ_1EEEEEENS4_6LayoutINS5_IJNSA_ILi2EEESB_SB_EEENS5_IJSB_NSA_ILi0EEESW_EEEEENS5_IJNS4_10UnderscoreESZ_SZ_EEEEENS4_13SM90_TMA_LOADENS4_14ComposedLayoutINS4_7SwizzleILi2ELi4ELi3EEENS4_18smem_ptr_flag_bitsILi8EEENST_INS5_IJNSA_ILi8EEESH_EEENS5_IJSH_SB_EEEEEEEvNS4_8identityES12_S1C_vS1D_EENS_8epilogue10collective6detail29Sm90TmaWarpSpecializedAdapterINS1G_15DefaultEpilogueISJ_SK_SK_NS1F_6thread17LinearCombinationISJ_Li1EffLNS1K_9ScaleType4KindE0ELNS_15FloatRoundStyleE2ESJ_EENS1_15EpilogueDefaultEEEEEvvEEEEvNT_6ParamsE,"ax",@progbits
	.align	128
.text._ZN7cutlass13device_kernelINS_4gemm6kernel13GemmUniversalIN4cute5tupleIJiiiiEEENS1_10collective13CollectiveMmaINS1_37MainloopSm90TmaGmmaWarpSpecializedFP8ILi9ENS5_IJNS4_1CILi1EEESB_SB_EEENS1_35KernelTmaWarpSpecializedCooperativeEEENS5_IJNSA_ILi128EEENSA_ILi240EEENSA_ILi64EEEEEENS_12float_e4m3_tENS5_IJlSB_lEEESJ_SK_NS4_8TiledMMAINS4_8MMA_AtomIJNS4_4SM904GMMA30MMA_64x16x32_F32E4M3E4M3_SS_TNILNSO_7ScaleInE1ELSQ_1EEEEEENS4_6LayoutINS5_IJNSA_ILi2EEESB_SB_EEENS5_IJSB_NSA_ILi0EEESW_EEEEENS5_IJNS4_10UnderscoreESZ_SZ_EEEEENS4_13SM90_TMA_LOADENS4_14ComposedLayoutINS4_7SwizzleILi2ELi4ELi3EEENS4_18smem_ptr_flag_bitsILi8EEENST_INS5_IJNSA_ILi8EEESH_EEENS5_IJSH_SB_EEEEEEEvNS4_8identityES12_S1C_vS1D_EENS_8epilogue10collective6detail29Sm90TmaWarpSpecializedAdapterINS1G_15DefaultEpilogueISJ_SK_SK_NS1F_6thread17LinearCombinationISJ_Li1EffLNS1K_9ScaleType4KindE0ELNS_15FloatRoundStyleE2ESJ_EENS1_15EpilogueDefaultEEEEEvvEEEEvNT_6ParamsE:
        .type           _ZN7cutlass13device_kernelINS_4gemm6kernel13GemmUniversalIN4cute5tupleIJiiiiEEENS1_10collective13CollectiveMmaINS1_37MainloopSm90TmaGmmaWarpSpecializedFP8ILi9ENS5_IJNS4_1CILi1EEESB_SB_EEENS1_35KernelTmaWarpSpecializedCooperativeEEENS5_IJNSA_ILi128EEENSA_ILi240EEENSA_ILi64EEEEEENS_12float_e4m3_tENS5_IJlSB_lEEESJ_SK_NS4_8TiledMMAINS4_8MMA_AtomIJNS4_4SM904GMMA30MMA_64x16x32_F32E4M3E4M3_SS_TNILNSO_7ScaleInE1ELSQ_1EEEEEENS4_6LayoutINS5_IJNSA_ILi2EEESB_SB_EEENS5_IJSB_NSA_ILi0EEESW_EEEEENS5_IJNS4_10UnderscoreESZ_SZ_EEEEENS4_13SM90_TMA_LOADENS4_14ComposedLayoutINS4_7SwizzleILi2ELi4ELi3EEENS4_18smem_ptr_flag_bitsILi8EEENST_INS5_IJNSA_ILi8EEESH_EEENS5_IJSH_SB_EEEEEEEvNS4_8identityES12_S1C_vS1D_EENS_8epilogue10collective6detail29Sm90TmaWarpSpecializedAdapterINS1G_15DefaultEpilogueISJ_SK_SK_NS1F_6thread17LinearCombinationISJ_Li1EffLNS1K_9ScaleType4KindE0ELNS_15FloatRoundStyleE2ESJ_EENS1_15EpilogueDefaultEEEEEvvEEEEvNT_6ParamsE,@function
        .size           _ZN7cutlass13device_kernelINS_4gemm6kernel13GemmUniversalIN4cute5tupleIJiiiiEEENS1_10collective13CollectiveMmaINS1_37MainloopSm90TmaGmmaWarpSpecializedFP8ILi9ENS5_IJNS4_1CILi1EEESB_SB_EEENS1_35KernelTmaWarpSpecializedCooperativeEEENS5_IJNSA_ILi128EEENSA_ILi240EEENSA_ILi64EEEEEENS_12float_e4m3_tENS5_IJlSB_lEEESJ_SK_NS4_8TiledMMAINS4_8MMA_AtomIJNS4_4SM904GMMA30MMA_64x16x32_F32E4M3E4M3_SS_TNILNSO_7ScaleInE1ELSQ_1EEEEEENS4_6LayoutINS5_IJNSA_ILi2EEESB_SB_EEENS5_IJSB_NSA_ILi0EEESW_EEEEENS5_IJNS4_10UnderscoreESZ_SZ_EEEEENS4_13SM90_TMA_LOADENS4_14ComposedLayoutINS4_7SwizzleILi2ELi4ELi3EEENS4_18smem_ptr_flag_bitsILi8EEENST_INS5_IJNSA_ILi8EEESH_EEENS5_IJSH_SB_EEEEEEEvNS4_8identityES12_S1C_vS1D_EENS_8epilogue10collective6detail29Sm90TmaWarpSpecializedAdapterINS1G_15DefaultEpilogueISJ_SK_SK_NS1F_6thread17LinearCombinationISJ_Li1EffLNS1K_9ScaleType4KindE0ELNS_15FloatRoundStyleE2ESJ_EENS1_15EpilogueDefaultEEEEEvvEEEEvNT_6ParamsE,(.L_x_324 - _ZN7cutlass13device_kernelINS_4gemm6kernel13GemmUniversalIN4cute5tupleIJiiiiEEENS1_10collective13CollectiveMmaINS1_37MainloopSm90TmaGmmaWarpSpecializedFP8ILi9ENS5_IJNS4_1CILi1EEESB_SB_EEENS1_35KernelTmaWarpSpecializedCooperativeEEENS5_IJNSA_ILi128EEENSA_ILi240EEENSA_ILi64EEEEEENS_12float_e4m3_tENS5_IJlSB_lEEESJ_SK_NS4_8TiledMMAINS4_8MMA_AtomIJNS4_4SM904GMMA30MMA_64x16x32_F32E4M3E4M3_SS_TNILNSO_7ScaleInE1ELSQ_1EEEEEENS4_6LayoutINS5_IJNSA_ILi2EEESB_SB_EEENS5_IJSB_NSA_ILi0EEESW_EEEEENS5_IJNS4_10UnderscoreESZ_SZ_EEEEENS4_13SM90_TMA_LOADENS4_14ComposedLayoutINS4_7SwizzleILi2ELi4ELi3EEENS4_18smem_ptr_flag_bitsILi8EEENST_INS5_IJNSA_ILi8EEESH_EEENS5_IJSH_SB_EEEEEEEvNS4_8identityES12_S1C_vS1D_EENS_8epilogue10collective6detail29Sm90TmaWarpSpecializedAdapterINS1G_15DefaultEpilogueISJ_SK_SK_NS1F_6thread17LinearCombinationISJ_Li1EffLNS1K_9ScaleType4KindE0ELNS_15FloatRoundStyleE2ESJ_EENS1_15EpilogueDefaultEEEEEvvEEEEvNT_6ParamsE)
        .other          _ZN7cutlass13device_kernelINS_4gemm6kernel13GemmUniversalIN4cute5tupleIJiiiiEEENS1_10collective13CollectiveMmaINS1_37MainloopSm90TmaGmmaWarpSpecializedFP8ILi9ENS5_IJNS4_1CILi1EEESB_SB_EEENS1_35KernelTmaWarpSpecializedCooperativeEEENS5_IJNSA_ILi128EEENSA_ILi240EEENSA_ILi64EEEEEENS_12float_e4m3_tENS5_IJlSB_lEEESJ_SK_NS4_8TiledMMAINS4_8MMA_AtomIJNS4_4SM904GMMA30MMA_64x16x32_F32E4M3E4M3_SS_TNILNSO_7ScaleInE1ELSQ_1EEEEEENS4_6LayoutINS5_IJNSA_ILi2EEESB_SB_EEENS5_IJSB_NSA_ILi0EEESW_EEEEENS5_IJNS4_10UnderscoreESZ_SZ_EEEEENS4_13SM90_TMA_LOADENS4_14ComposedLayoutINS4_7SwizzleILi2ELi4ELi3EEENS4_18smem_ptr_flag_bitsILi8EEENST_INS5_IJNSA_ILi8EEESH_EEENS5_IJSH_SB_EEEEEEEvNS4_8identityES12_S1C_vS1D_EENS_8epilogue10collective6detail29Sm90TmaWarpSpecializedAdapterINS1G_15DefaultEpilogueISJ_SK_SK_NS1F_6thread17LinearCombinationISJ_Li1EffLNS1K_9ScaleType4KindE0ELNS_15FloatRoundStyleE2ESJ_EENS1_15EpilogueDefaultEEEEEvvEEEEvNT_6ParamsE,@"STO_CUDA_ENTRY STV_DEFAULT"
_ZN7cutlass13device_kernelINS_4gemm6kernel13GemmUniversalIN4cute5tupleIJiiiiEEENS1_10collective13CollectiveMmaINS1_37MainloopSm90TmaGmmaWarpSpecializedFP8ILi9ENS5_IJNS4_1CILi1EEESB_SB_EEENS1_35KernelTmaWarpSpecializedCooperativeEEENS5_IJNSA_ILi128EEENSA_ILi240EEENSA_ILi64EEEEEENS_12float_e4m3_tENS5_IJlSB_lEEESJ_SK_NS4_8TiledMMAINS4_8MMA_AtomIJNS4_4SM904GMMA30MMA_64x16x32_F32E4M3E4M3_SS_TNILNSO_7ScaleInE1ELSQ_1EEEEEENS4_6LayoutINS5_IJNSA_ILi2EEESB_SB_EEENS5_IJSB_NSA_ILi0EEESW_EEEEENS5_IJNS4_10UnderscoreESZ_SZ_EEEEENS4_13SM90_TMA_LOADENS4_14ComposedLayoutINS4_7SwizzleILi2ELi4ELi3EEENS4_18smem_ptr_flag_bitsILi8EEENST_INS5_IJNSA_ILi8EEESH_EEENS5_IJSH_SB_EEEEEEEvNS4_8identityES12_S1C_vS1D_EENS_8epilogue10collective6detail29Sm90TmaWarpSpecializedAdapterINS1G_15DefaultEpilogueISJ_SK_SK_NS1F_6thread17LinearCombinationISJ_Li1EffLNS1K_9ScaleType4KindE0ELNS_15FloatRoundStyleE2ESJ_EENS1_15EpilogueDefaultEEEEEvvEEEEvNT_6ParamsE:
[----:B------:R-:W0:Y:S02]  /*0000*/  LDC R1, c[0x0][0x28] ;  /* 0x00000a00ff017b82 */ /* 0x000e240000000800 */
[----:B0-----:R-:W-:Y:S01]  /*0010*/  VIADD R1, R1, 0xffffff68 ;  /* 0xffffff6801017836 */ /* 0x001fe20000000000 */
[----:B------:R-:W0:Y:S01]  /*0020*/  S2R R2, SR_TID.X ;  /* 0x0000000000027919 */ /* 0x000e220000002100 */
[----:B------:R-:W-:Y:S01]  /*0030*/  ELECT P0, URZ, PT ;  /* 0x00000000003f782f */ /* 0x000fe20003800000 */
[----:B------:R-:W-:Y:S01]  /*0040*/  BSSY B0, `(.L_x_0) ;  /* 0x0000015000007945 */ /* 0x000fe20003800000 */
[--C-:B0-----:R-:W-:Y:S02]  /*0050*/  SHF.R.U32.HI R0, RZ, 0x5, R2.reuse ;  /* 0x00000005ff007819 */ /* 0x101fe40000011602 */
[----:B------:R-:W-:-:S03]  /*0060*/  SHF.R.U32.HI R2, RZ, 0x7, R2 ;  /* 0x00000007ff027819 */ /* 0x000fc60000011602 */
[----:B------:R-:W0:Y:S04]  /*0070*/  SHFL.IDX PT, R3, R0, RZ, 0x1f ;  /* 0x00001fff00037589 */ /* 0x000e2800000e0000 */
[----:B------:R-:W1:Y:S01]  /*0080*/  SHFL.IDX PT, R2, R2, RZ, 0x1f ;  /* 0x00001fff02027589 */ /* 0x000e6200000e0000 */
[----:B0-----:R-:W-:Y:S02]  /*0090*/  R2UR UR4, R3 ;  /* 0x00000000030472ca */ /* 0x001fe400000e0000 */
[----:B-1----:R-:W-:-:S11]  /*00a0*/  R2UR UR6, R2 ;  /* 0x00000000020672ca */ /* 0x002fd600000e0000 */
[----:B------:R-:W-:Y:S02]  /*00b0*/  USHF.R.S32.HI UR5, URZ, 0x1f, UR4 ;  /* 0x0000001f3f057899 */ /* 0x000fe40008011404 */
[----:B------:R-:W-:Y:S02]  /*00c0*/  ISETP.NE.OR P0, PT, RZ, UR4, !P0 ;  /* 0x00000004ff007c0c */ /* 0x000fe4000c705670 */
[----:B------:R-:W-:-:S04]  /*00d0*/  ULEA.HI UR5, UR5, UR4, URZ, 0x2 ;  /* 0x0000000405057291 */ /* 0x000fc8000f8f103f */
[----:B------:R-:W-:-:S04]  /*00e0*/  ULOP3.LUT UR5, UR5, 0xfffffffc, URZ, 0xc0, !UPT ;  /* 0xfffffffc05057892 */ /* 0x000fc8000f8ec03f */
[----:B------:R-:W-:-:S03]  /*00f0*/  UIADD3 UR8, UR4, -UR5, URZ ;  /* 0x8000000504087290 */ /* 0x000fc6000fffe03f */
[----:B------:R-:W-:Y:S09]  /*0100*/  @P0 BRA `(.L_x_1) ;  /* 0x0000000000200947 */ /* 0x000ff20003800000 */
[----:B------:R-:W-:Y:S02]  /*0110*/  ULDC.64 UR4, c[0x0][0x198] ;  /* 0x0000660000047ab9 */ /* 0x000fe40000000a00 */
[----:B------:R-:W-:Y:S02]  /*0120*/  UIADD3 UR10, UP0, UR4, 0xf0, URZ ;  /* 0x000000f0040a7890 */ /* 0x000fe4000ff1e03f */
[----:B------:R-:W-:Y:S02]  /*0130*/  UIADD3 UR4, UP1, UR4, 0x1f0, URZ ;  /* 0x000001f004047890 */ /* 0x000fe4000ff3e03f */
[----:B------:R-:W-:Y:S02]  /*0140*/  UIADD3.X UR11, URZ, UR5, URZ, UP0, !UPT ;  /* 0x000000053f0b7290 */ /* 0x000fe400087fe43f */
[----:B------:R-:W-:-:S07]  /*0150*/  UIADD3.X UR5, URZ, UR5, URZ, UP1, !UPT ;  /* 0x000000053f057290 */ /* 0x000fce0008ffe43f */
[----:B------:R0:W-:Y:S02]  /*0160*/  UTMACCTL.PF [UR10] ;  /* 0x000000000a0079b9 */ /* 0x0001e40008040000 */
[----:B------:R0:W-:Y:S02]  /*0170*/  UTMACCTL.PF [UR4] ;  /* 0x00000000040079b9 */ /* 0x0001e40008040000 */
[----:B0-----:R-:W-:Y:S01]  /*0180*/  NOP ;  /* 0x0000000000007918 */ /* 0x001fe20000000000 */
.L_x_1:
[----:B------:R-:W-:Y:S05]  /*0190*/  BSYNC B0 ;  /* 0x0000000000007941 */ /* 0x000fea0003800000 */
.L_x_0:
[----:B------:R-:W0:Y:S01]  /*01a0*/  SHFL.IDX PT, R2, R0, RZ, 0x1f ;  /* 0x00001fff00027589 */ /* 0x000e2200000e0000 */
[----:B------:R-:W-:Y:S01]  /*01b0*/  UISETP.NE.AND UP0, UPT, UR8, 0x3, UPT ;  /* 0x000000030800788c */ /* 0x000fe2000bf05270 */
[----:B------:R-:W-:Y:S01]  /*01c0*/  ISETP.NE.AND P1, PT, RZ, UR6, PT ;  /* 0x00000006ff007c0c */ /* 0x000fe2000bf25270 */
[----:B------:R-:W-:Y:S02]  /*01d0*/  UIADD3 UR10, UR6, -0x1, URZ ;  /* 0xffffffff060a7890 */ /* 0x000fe4000fffe03f */
[----:B------:R-:W-:Y:S02]  /*01e0*/  UISETP.EQ.OR UP0, UPT, UR8, URZ, !UP0 ;  /* 0x0000003f0800728c */ /* 0x000fe4000c702670 */
[----:B------:R-:W-:Y:S02]  /*01f0*/  UISETP.GE.U32.AND UP1, UPT, UR10, 0x2, UPT ;  /* 0x000000020a00788c */ /* 0x000fe4000bf26070 */
[----:B------:R-:W-:-:S04]  /*0200*/  UISETP.EQ.AND UP0, UPT, UR6, URZ, UP0 ;  /* 0x0000003f0600728c */ /* 0x000fc80008702270 */
[----:B------:R-:W-:-:S04]  /*0210*/  USEL UR4, URZ, 0x1, !UP0 ;  /* 0x000000013f047887 */ /* 0x000fc8000c000000 */
[----:B------:R-:W-:Y:S01]  /*0220*/  USEL UR4, UR4, 0x2, UP1 ;  /* 0x0000000204047887 */ /* 0x000fe20008800000 */
[----:B0-----:R-:W-:-:S05]  /*0230*/  ISETP.NE.AND P0, PT, R2, RZ, PT ;  /* 0x000000ff0200720c */ /* 0x001fca0003f05270 */
[----:B------:R-:W-:-:S05]  /*0240*/  IMAD.U32 R2, RZ, RZ, UR4 ;  /* 0x00000004ff027e24 */ /* 0x000fca000f8e00ff */
[----:B------:R0:W-:Y:S03]  /*0250*/  STL [R1+0x3c], R2 ;  /* 0x00003c0201007387 */ /* 0x0001e60000100800 */
[----:B------:R-:W-:Y:S05]  /*0260*/  @P0 BRA `(.L_x_2) ;  /* 0x00000000008c0947 */ /* 0x000fea0003800000 */
[----:B------:R-:W-:Y:S01]  /*0270*/  ELECT P0, URZ, PT ;  /* 0x00000000003f782f */ /* 0x000fe20003800000 */
[----:B------:R-:W-:-:S12]  /*0280*/  BSSY B0, `(.L_x_2) ;  /* 0x0000021000007945 */ /* 0x000fd80003800000 */
[----:B------:R-:W-:Y:S05]  /*0290*/  @!P0 BRA `(.L_x_3) ;  /* 0x00000000007c8947 */ /* 0x000fea0003800000 */
[----:B------:R-:W1:Y:S01]  /*02a0*/  S2UR UR9, SR_CgaCtaId ;  /* 0x00000000000979c3 */ /* 0x000e620000008800 */
[----:B------:R-:W-:Y:S01]  /*02b0*/  UMOV UR4, 0x400 ;  /* 0x0000040000047882 */ /* 0x000fe20000000000 */
[----:B------:R-:W-:Y:S01]  /*02c0*/  UMOV UR5, 0x1 ;  /* 0x0000000100057882 */ /* 0x000fe20000000000 */
[----:B------:R-:W-:Y:S02]  /*02d0*/  UMOV UR6, 0x100 ;  /* 0x0000010000067882 */ /* 0x000fe40000000000 */
[----:B------:R-:W-:-:S04]  /*02e0*/  UIADD3 UR6, -UR6, 0x100000, URZ ;  /* 0x0010000006067890 */ /* 0x000fc8000fffe13f */
[----:B------:R-:W-:Y:S02]  /*02f0*/  USHF.L.U32 UR7, UR6, 0xb, URZ ;  /* 0x0000000b06077899 */ /* 0x000fe4000800063f */
[----:B------:R-:W-:Y:S02]  /*0300*/  USHF.L.U32 UR6, UR6, 0x1, URZ ;  /* 0x0000000106067899 */ /* 0x000fe4000800063f */
[----:B-1----:R-:W-:Y:S02]  /*0310*/  ULEA UR9, UR9, UR4, 0x18 ;  /* 0x0000000409097291 */ /* 0x002fe4000f8ec03f */
[----:B------:R-:W-:-:S04]  /*0320*/  UIADD3 UR4, -UR5, 0x100000, URZ ;  /* 0x0010000005047890 */ /* 0x000fc8000fffe13f */
[----:B------:R-:W-:Y:S02]  /*0330*/  USHF.L.U32 UR5, UR4, 0xb, URZ ;  /* 0x0000000b04057899 */ /* 0x000fe4000800063f */
[----:B------:R-:W-:Y:S01]  /*0340*/  USHF.L.U32 UR4, UR4, 0x1, URZ ;  /* 0x0000000104047899 */ /* 0x000fe2000800063f */
[----:B------:R-:W1:Y:S11]  /*0350*/  FENCE.VIEW.ASYNC.S ;  /* 0x00000000000073c6 */ /* 0x000e760000000000 */
[----:B-1----:R1:W2:Y:S01]  /*0360*/  SYNCS.EXCH.64 URZ, [UR9], UR4 ;  /* 0x00000004093f75b2 */ /* 0x0022a20008000100 */
[----:B------:R1:W3:Y:S01]  /*0370*/  SYNCS.EXCH.64 URZ, [UR9+0x48], UR6 ;  /* 0x00004806093f75b2 */ /* 0x0002e20008000100 */
[----:B------:R1:W4:Y:S01]  /*0380*/  SYNCS.EXCH.64 URZ, [UR9+0x8], UR4 ;  /* 0x00000804093f75b2 */ /* 0x0003220008000100 */
[----:B------:R1:W0:Y:S01]  /*0390*/  SYNCS.EXCH.64 URZ, [UR9+0x50], UR6 ;  /* 0x00005006093f75b2 */ /* 0x0002220008000100 */
        /* <DEDUP_REMOVED lines=13> */
[----:B------:R1:W0:Y:S02]  /*0470*/  SYNCS.EXCH.64 URZ, [UR9+0x88], UR6 ;  /* 0x00008806093f75b2 */ /* 0x0002240008000100 */
[----:B-1----:R-:W-:Y:S01]  /*0480*/  NOP ;  /* 0x0000000000007918 */ /* 0x002fe20000000000 */
.L_x_3:
[----:B------:R-:W-:Y:S05]  /*0490*/  BSYNC B0 ;  /* 0x0000000000007941 */ /* 0x000fea0003800000 */
.L_x_2:
[----:B------:R-:W1:Y:S01]  /*04a0*/  SHFL.IDX PT, R0, R0, RZ, 0x1f ;  /* 0x00001fff00007589 */ /* 0x000e6200000e0000 */
[----:B0-----:R-:W0:Y:S01]  /*04b0*/  LDC R2, c[0x0][0x65c] ;  /* 0x00019700ff027b82 */ /* 0x001e220000000800 */
[----:B------:R-:W-:Y:S01]  /*04c0*/  ELECT P0, URZ, PT ;  /* 0x00000000003f782f */ /* 0x000fe20003800000 */
[----:B------:R-:W-:Y:S01]  /*04d0*/  IMAD.MOV.U32 R3, RZ, RZ, RZ ;  /* 0x000000ffff037224 */ /* 0x000fe200078e00ff */
[----:B------:R-:W-:Y:S01]  /*04e0*/  UMOV UR4, 0x20 ;  /* 0x0000002000047882 */ /* 0x000fe20000000000 */
[----:B------:R-:W-:Y:S01]  /*04f0*/  NOP ;  /* 0x0000000000007918 */ /* 0x000fe20000000000 */
[----:B------:R-:W-:Y:S01]  /*0500*/  NOP ;  /* 0x0000000000007918 */ /* 0x000fe20000000000 */
[----:B-1----:R-:W-:Y:S02]  /*0510*/  ISETP.NE.OR P0, PT, R0, RZ, !P0 ;  /* 0x000000ff0000720c */ /* 0x002fe40004705670 */
[----:B0-----:R-:W-:Y:S01]  /*0520*/  ISETP.NE.AND P3, PT, R2, 0x1, PT ;  /* 0x000000010200780c */ /* 0x001fe20003f65270 */
[----:B------:R-:W0:Y:S01]  /*0530*/  S2R R0, SR_CTAID.Y ;  /* 0x0000000000007919 */ /* 0x000e220000002600 */
[----:B------:R-:W1:Y:S09]  /*0540*/  S2R R2, SR_CTAID.X ;  /* 0x0000000000027919 */ /* 0x000e720000002500 */
[----:B------:R-:W-:Y:S01]  /*0550*/  VOTEU.ALL UP0, P0 ;  /* 0x00000000003f7886 */ /* 0x000fe20000000000 */
[----:B------:R-:W-:Y:S01]  /*0560*/  VOTEU.ALL UP1, P0 ;  /* 0x00000000003f7886 */ /* 0x000fe20000020000 */
[----:B------:R-:W1:Y:S01]  /*0570*/  @P3 LDC R7, c[0x0][0x10] ;  /* 0x00000400ff073b82 */ /* 0x000e620000000800 */
[----:B------:R-:W-:-:S02]  /*0580*/  @P3 IMAD.MOV.U32 R5, RZ, RZ, RZ ;  /* 0x000000ffff053224 */ /* 0x000fc400078e00ff */
[----:B------:R-:W-:Y:S01]  /*0590*/  @P3 IMAD.MOV.U32 R11, RZ, RZ, RZ ;  /* 0x000000ffff0b3224 */ /* 0x000fe200078e00ff */
[----:B------:R-:W-:Y:S01]  /*05a0*/  @!UP0 UMOV UR6, 0x400 ;  /* 0x0000040000068882 */ /* 0x000fe20000000000 */
[----:B------:R-:W-:-:S04]  /*05b0*/  @!UP0 UIADD3 UR4, -UR4, 0x100000, URZ ;  /* 0x0010000004048890 */ /* 0x000fc8000fffe13f */
[----:B------:R-:W-:Y:S02]  /*05c0*/  @!UP0 USHF.L.U32 UR5, UR4, 0xb, URZ ;  /* 0x0000000b04058899 */ /* 0x000fe4000800063f */
[----:B------:R-:W-:Y:S01]  /*05d0*/  @!UP0 USHF.L.U32 UR4, UR4, 0x1, URZ ;  /* 0x0000000104048899 */ /* 0x000fe2000800063f */
[----:B------:R-:W5:Y:S08]  /*05e0*/  @!P3 LDC R9, c[0x0][0xc] ;  /* 0x00000300ff09bb82 */ /* 0x000f700000000800 */
[----:B------:R-:W2:Y:S01]  /*05f0*/  @!UP0 S2UR UR7, SR_CgaCtaId ;  /* 0x00000000000789c3 */ /* 0x000ea20000008800 */
[----:B0-----:R-:W-:-:S04]  /*0600*/  @P3 IMAD.MOV.U32 R4, RZ, RZ, R0 ;  /* 0x000000ffff043224 */ /* 0x001fc800078e0000 */
[----:B-1----:R-:W-:-:S04]  /*0610*/  @P3 IMAD.WIDE.U32 R6, R2, R7, R4 ;  /* 0x0000000702063225 */ /* 0x002fc800078e0004 */
[----:B------:R-:W-:Y:S02]  /*0620*/  @P3 IMAD.MOV.U32 R16, RZ, RZ, R6 ;  /* 0x000000ffff103224 */ /* 0x000fe400078e0006 */
[----:B------:R-:W-:Y:S02]  /*0630*/  @P3 IMAD.IADD R17, R7, 0x1, R11 ;  /* 0x0000000107113824 */ /* 0x000fe400078e020b */
[----:B-----5:R-:W-:-:S04]  /*0640*/  @!P3 IMAD.WIDE.U32 R4, R9, R0, R2 ;  /* 0x000000000904b225 */ /* 0x020fc800078e0002 */
[----:B------:R-:W-:Y:S02]  /*0650*/  @!P3 IMAD.MOV.U32 R16, RZ, RZ, R4 ;  /* 0x000000ffff10b224 */ /* 0x000fe400078e0004 */
[----:B------:R-:W-:Y:S01]  /*0660*/  @!P3 IMAD.MOV.U32 R17, RZ, RZ, R5 ;  /* 0x000000ffff11b224 */ /* 0x000fe200078e0005 */
[----:B--2---:R-:W-:Y:S02]  /*0670*/  @!UP0 ULEA UR6, UR7, UR6, 0x18 ;  /* 0x0000000607068291 */ /* 0x004fe4000f8ec03f */
[----:B------:R0:W-:Y:S01]  /*0680*/  STL [R1+0x48], R16 ;  /* 0x0000481001007387 */ /* 0x0001e20000100800 */
[----:B------:R-:W-:-:S03]  /*0690*/  VOTEU.ALL UP0, P0 ;  /* 0x00000000003f7886 */ /* 0x000fc60000000000 */
[----:B------:R0:W-:Y:S04]  /*06a0*/  STL [R1+0x44], R17 ;  /* 0x0000441101007387 */ /* 0x0001e80000100800 */
[----:B------:R-:W1:Y:S02]  /*06b0*/  FENCE.VIEW.ASYNC.S ;  /* 0x00000000000073c6 */ /* 0x000e640000000000 */
[----:B-1----:R0:W3:Y:S01]  /*06c0*/  @!UP0 SYNCS.EXCH.64 URZ, [UR6+0xa0], UR4 ;  /* 0x0000a004063f85b2 */ /* 0x0020e20008000100 */
[----:B------:R0:W3:Y:S01]  /*06d0*/  @!UP1 SYNCS.EXCH.64 URZ, [UR6+0xa8], UR4 ;  /* 0x0000a804063f95b2 */ /* 0x0000e20008000100 */
[----:B------:R-:W-:Y:S01]  /*06e0*/  NOP ;  /* 0x0000000000007918 */ /* 0x000fe20000000000 */
[----:B---34-:R-:W-:Y:S06]  /*06f0*/  BAR.SYNC.DEFER_BLOCKING 0x0 ;  /* 0x0000000000007b1d */ /* 0x018fec0000010000 */
[----:B0-----:R-:W-:Y:S05]  /*0700*/  @!P1 BRA `(.L_x_4) ;  /* 0x000000e800789947 */ /* 0x001fea0003800000 */
[----:B------:R-:W-:-:S06]  /*0710*/  UISETP.GT.U32.AND UP0, UPT, UR10, 0x1, UPT ;  /* 0x000000010a00788c */ /* 0x000fcc000bf04070 */
[----:B------:R-:W-:-:S13]  /*0720*/  PLOP3.LUT P0, PT, PT, PT, UP0, 0x80, 0x0 ;  /* 0x000000000000781c */ /* 0x000fda0003f0f008 */
[----:B------:R-:W-:Y:S05]  /*0730*/  @P0 EXIT ;  /* 0x000000000000094d */ /* 0x000fea0003800000 */
[----:B------:R-:W-:Y:S01]  /*0740*/  IMAD.MOV.U32 R5, RZ, RZ, -0x1 ;  /* 0xffffffffff057424 */ /* 0x000fe200078e00ff */
[----:B------:R-:W-:Y:S01]  /*0750*/  ULDC.64 UR4, c[0x0][0x650] ;  /* 0x0001940000047ab9 */ /* 0x000fe20000000a00 */
[----:B------:R-:W-:Y:S01]  /*0760*/  IMAD.MOV.U32 R6, RZ, RZ, -0x1 ;  /* 0xffffffffff067424 */ /* 0x000fe200078e00ff */
[----:B------:R-:W-:Y:S01]  /*0770*/  ISETP.GE.U32.AND P0, PT, R16, UR4, PT ;  /* 0x0000000410007c0c */ /* 0x000fe2000bf06070 */
[----:B------:R-:W-:Y:S01]  /*0780*/  UMOV UR4, 0xffffffff ;  /* 0xffffffff00047882 */ /* 0x000fe20000000000 */
[----:B------:R0:W-:Y:S01]  /*0790*/  STL [R1+0x5c], R5 ;  /* 0x00005c0501007387 */ /* 0x0001e20000100800 */
[----:B------:R-:W-:Y:S02]  /*07a0*/  PRMT R4, RZ, 0x7610, R4 ;  /* 0x00007610ff047816 */ /* 0x000fe40000000004 */
[----:B------:R-:W-:Y:S01]  /*07b0*/  ISETP.GE.U32.AND.EX P0, PT, R17, UR5, PT, P0 ;  /* 0x0000000511007c0c */ /* 0x000fe2000bf06100 */
[----:B------:R1:W-:Y:S01]  /*07c0*/  STL [R1+0x58], R6 ;  /* 0x0000580601007387 */ /* 0x0003e20000100800 */
[----:B0-----:R-:W-:-:S05]  /*07d0*/  IMAD.U32 R5, RZ, RZ, UR4 ;  /* 0x00000004ff057e24 */ /* 0x001fca000f8e00ff */
[----:B------:R1:W-:Y:S06]  /*07e0*/  STL [R1+0x50], R5 ;  /* 0x0000500501007387 */ /* 0x0003ec0000100800 */
[----:B------:R-:W-:Y:S05]  /*07f0*/  @P0 BRA `(.L_x_5) ;  /* 0x0000000400700947 */ /* 0x000fea0003800000 */
[----:B------:R-:W0:Y:S01]  /*0800*/  LDC.64 R12, c[0x0][0x628] ;  /* 0x00018a00ff0c7b82 */ /* 0x000e220000000a00 */
[----:B------:R-:W-:Y:S02]  /*0810*/  IMAD.MOV.U32 R4, RZ, RZ, R16 ;  /* 0x000000ffff047224 */ /* 0x000fe400078e0010 */
[----:B-1----:R-:W-:-:S05]  /*0820*/  IMAD.MOV.U32 R5, RZ, RZ, R17 ;  /* 0x000000ffff057224 */ /* 0x002fca00078e0011 */
[----:B------:R-:W1:Y:S08]  /*0830*/  LDC R10, c[0x0][0x630] ;  /* 0x00018c00ff0a7b82 */ /* 0x000e700000000800 */
[----:B------:R-:W2:Y:S01]  /*0840*/  LDC.64 R14, c[0x0][0x620] ;  /* 0x00018800ff0e7b82 */ /* 0x000ea20000000a00 */
[----:B0-----:R-:W-:-:S04]  /*0850*/  ISETP.NE.U32.AND P0, PT, R12, RZ, PT ;  /* 0x000000ff0c00720c */ /* 0x001fc80003f05070 */
[----:B------:R-:W-:-:S13]  /*0860*/  ISETP.NE.AND.EX P0, PT, R13, RZ, PT, P0 ;  /* 0x000000ff0d00720c */ /* 0x000fda0003f05300 */
[----:B-12---:R-:W-:Y:S05]  /*0870*/  @!P0 BRA `(.L_x_6) ;  /* 0x0000000000288947 */ /* 0x006fea0003800000 */
[----:B------:R-:W0:Y:S02]  /*0880*/  LDC R9, c[0x0][0x634] ;  /* 0x00018d00ff097b82 */ /* 0x000e240000000800 */
[----:B0-----:R-:W-:-:S05]  /*0890*/  IADD3 R9, P0, R16, R9, RZ ;  /* 0x0000000910097210 */ /* 0x001fca0007f1e0ff */
[----:B------:R-:W-:-:S04]  /*08a0*/  IMAD.X R11, RZ, RZ, R17, P0 ;  /* 0x000000ffff0b7224 */ /* 0x000fc800000e0611 */
[----:B------:R-:W-:-:S04]  /*08b0*/  IMAD.WIDE.U32 R4, R11, R12, RZ ;  /* 0x0000000c0b047225 */ /* 0x000fc800078e00ff */
[----:B------:R-:W-:-:S04]  /*08c0*/  IMAD.WIDE.U32 R6, P0, R9, R13, R4 ;  /* 0x0000000d09067225 */ /* 0x000fc80007800004 */
[----:B------:R-:W-:-:S04]  /*08d0*/  IMAD.WIDE.U32 R4, R9, R12, RZ ;  /* 0x0000000c09047225 */ /* 0x000fc800078e00ff */
[----:B------:R-:W-:Y:S01]  /*08e0*/  IMAD.X R9, RZ, RZ, RZ, P0 ;  /* 0x000000ffff097224 */ /* 0x000fe200000e06ff */
[----:B------:R-:W-:Y:S01]  /*08f0*/  IADD3 RZ, P0, R5, R6, RZ ;  /* 0x0000000605ff7210 */ /* 0x000fe20007f1e0ff */
[----:B------:R-:W-:-:S04]  /*0900*/  IMAD.MOV.U32 R8, RZ, RZ, R7 ;  /* 0x000000ffff087224 */ /* 0x000fc800078e0007 */
[----:B------:R-:W-:-:S08]  /*0910*/  IMAD.WIDE.U32.X R4, R11, R13, R8, P0 ;  /* 0x0000000d0b047225 */ /* 0x000fd000000e0408 */
.L_x_6:
[-CC-:B------:R-:W-:Y:S01]  /*0920*/  SHF.R.U64 R24, R4, R10.reuse, R5.reuse ;  /* 0x0000000a04187219 */ /* 0x180fe20000001205 */
[----:B------:R-:W0:Y:S01]  /*0930*/  LDC R8, c[0x0][0x618] ;  /* 0x00018600ff087b82 */ /* 0x000e220000000800 */
[----:B------:R-:W-:Y:S01]  /*0940*/  SHF.R.U32.HI R4, RZ, R10, R5 ;  /* 0x0000000aff047219 */ /* 0x000fe20000011605 */
[----:B------:R-:W-:Y:S01]  /*0950*/  ULDC UR4, c[0x0][0x150] ;  /* 0x0000540000047ab9 */ /* 0x000fe20000000800 */
[----:B------:R-:W-:Y:S01]  /*0960*/  IADD3 R9, P0, RZ, -R24, RZ ;  /* 0x80000018ff097210 */ /* 0x000fe20007f1e0ff */
[----:B------:R-:W-:Y:S01]  /*0970*/  IMAD.MOV.U32 R5, RZ, RZ, R17 ;  /* 0x000000ffff057224 */ /* 0x000fe200078e0011 */
[----:B------:R-:W-:-:S03]  /*0980*/  I2FP.F32.U32 R3, R2 ;  /* 0x0000000200037245 */ /* 0x000fc60000201000 */
[----:B------:R-:W1:Y:S01]  /*0990*/  LDC.64 R18, c[0x0][0x640] ;  /* 0x00019000ff127b82 */ /* 0x000e620000000a00 */
[----:B------:R-:W-:Y:S02]  /*09a0*/  IMAD.X R11, RZ, RZ, ~R4, P0 ;  /* 0x000000ffff0b7224 */ /* 0x000fe400000e0e04 */
[----:B------:R-:W-:Y:S01]  /*09b0*/  FMUL R3, R3, UR4 ;  /* 0x0000000403037c20 */ /* 0x000fe20008400000 */
[----:B------:R-:W-:Y:S01]  /*09c0*/  IMAD.MOV.U32 R4, RZ, RZ, R16 ;  /* 0x000000ffff047224 */ /* 0x000fe200078e0010 */
[----:B------:R-:W-:Y:S01]  /*09d0*/  ULDC UR4, c[0x0][0x154] ;  /* 0x0000550000047ab9 */ /* 0x000fe20000000800 */
[-C--:B------:R-:W-:Y:S02]  /*09e0*/  IMAD R6, R11, R14.reuse, RZ ;  /* 0x0000000e0b067224 */ /* 0x080fe400078e02ff */
[C---:B------:R-:W-:Y:S01]  /*09f0*/  IMAD.WIDE.U32 R4, R9.reuse, R14, R4 ;  /* 0x0000000e09047225 */ /* 0x040fe200078e0004 */
[----:B------:R-:W2:Y:S01]  /*0a00*/  LDC R10, c[0x0][0x608] ;  /* 0x00018200ff0a7b82 */ /* 0x000ea20000000800 */
[----:B------:R-:W3:Y:S02]  /*0a10*/  F2I.U32.TRUNC.NTZ R3, R3 ;  /* 0x0000000300037305 */ /* 0x000ee4000020f000 */
[----:B------:R-:W-:-:S04]  /*0a20*/  IMAD R9, R9, R15, R6 ;  /* 0x0000000f09097224 */ /* 0x000fc800078e0206 */
[----:B------:R-:W-:Y:S01]  /*0a30*/  IMAD.IADD R5, R5, 0x1, R9 ;  /* 0x0000000105057824 */ /* 0x000fe200078e0209 */
[----:B------:R-:W4:Y:S01]  /*0a40*/  LDC R7, c[0x0][0x144] ;  /* 0x00005100ff077b82 */ /* 0x000f220000000800 */
[----:B------:R-:W-:-:S03]  /*0a50*/  IMAD.MOV.U32 R9, RZ, RZ, 0x1 ;  /* 0x00000001ff097424 */ /* 0x000fc600078e00ff */
[----:B0-----:R-:W-:Y:S02]  /*0a60*/  SHF.R.U64 R12, R4, R8, R5 ;  /* 0x00000008040c7219 */ /* 0x001fe40000001205 */
[----:B------:R-:W-:Y:S02]  /*0a70*/  I2FP.F32.U32 R4, R0 ;  /* 0x0000000000047245 */ /* 0x000fe40000201000 */
[----:B------:R-:W0:Y:S01]  /*0a80*/  LDC R14, c[0x0][0x658] ;  /* 0x00019600ff0e7b82 */ /* 0x000e220000000800 */
[----:B-1----:R-:W-:Y:S01]  /*0a90*/  ISETP.NE.U32.AND P0, PT, R18, RZ, PT ;  /* 0x000000ff1200720c */ /* 0x002fe20003f05070 */
[----:B---3--:R-:W-:Y:S02]  /*0aa0*/  IMAD.MOV R6, RZ, RZ, -R3 ;  /* 0x000000ffff067224 */ /* 0x008fe400078e0a03 */
[----:B------:R-:W-:Y:S01]  /*0ab0*/  FMUL R4, R4, UR4 ;  /* 0x0000000404047c20 */ /* 0x000fe20008400000 */
[----:B------:R-:W-:Y:S01]  /*0ac0*/  SHF.R.U32.HI R3, RZ, R8, R5 ;  /* 0x00000008ff037219 */ /* 0x000fe20000011605 */
[----:B------:R-:W-:Y:S01]  /*0ad0*/  IMAD.MOV.U32 R5, RZ, RZ, -0x1 ;  /* 0xffffffffff057424 */ /* 0x000fe200078e00ff */
[----:B------:R-:W-:Y:S01]  /*0ae0*/  ISETP.NE.AND.EX P0, PT, R19, RZ, PT, P0 ;  /* 0x000000ff1300720c */ /* 0x000fe20003f05300 */
[----:B------:R1:W3:Y:S01]  /*0af0*/  F2I.U32.TRUNC.NTZ R11, R4 ;  /* 0x00000004000b7305 */ /* 0x0002e2000020f000 */
[----:B------:R-:W1:Y:S01]  /*0b00*/  LDC R13, c[0x0][0x148] ;  /* 0x00005200ff0d7b82 */ /* 0x000e620000000800 */
[----:B--2---:R-:W-:-:S02]  /*0b10*/  SHF.R.U64 R23, R12, R10, R3 ;  /* 0x0000000a0c177219 */ /* 0x004fc40000001203 */
[----:B------:R-:W-:-:S05]  /*0b20*/  SHF.R.U32.HI R3, RZ, R10, R3 ;  /* 0x0000000aff037219 */ /* 0x000fca0000011603 */
[----:B------:R-:W2:Y:S01]  /*0b30*/  LDC R17, c[0x0][0x600] ;  /* 0x00018000ff117b82 */ /* 0x000ea20000000800 */
[----:B----4-:R-:W-:-:S07]  /*0b40*/  IMAD R8, R7, R6, R2 ;  /* 0x0000000607087224 */ /* 0x010fce00078e0202 */
[----:B------:R-:W4:Y:S01]  /*0b50*/  LDC R16, c[0x0][0x648] ;  /* 0x00019200ff107b82 */ /* 0x000f220000000800 */
[-C--:B0-----:R-:W-:Y:S02]  /*0b60*/  SHF.L.U32 R2, R5, R14.reuse, RZ ;  /* 0x0000000e05027219 */ /* 0x081fe400000006ff */
[--C-:B------:R-:W-:Y:S02]  /*0b70*/  SHF.R.U64 R22, R23, R14, R3.reuse ;  /* 0x0000000e17167219 */ /* 0x100fe40000001203 */
[----:B------:R-:W-:Y:S02]  /*0b80*/  LOP3.LUT R10, RZ, R2, RZ, 0x33, !PT ;  /* 0x00000002ff0a7212 */ /* 0x000fe400078e33ff */
[-C--:B------:R-:W-:Y:S01]  /*0b90*/  SHF.R.U32.HI R3, RZ, R14.reuse, R3 ;  /* 0x0000000eff037219 */ /* 0x080fe20000011603 */
[----:B------:R-:W0:Y:S01]  /*0ba0*/  LDC R21, c[0x0][0x638] ;  /* 0x00018e00ff157b82 */ /* 0x000e220000000800 */
[----:B------:R-:W-:Y:S01]  /*0bb0*/  SHF.L.U32 R9, R9, R14, RZ ;  /* 0x0000000e09097219 */ /* 0x000fe200000006ff */
[----:B------:R-:W-:-:S06]  /*0bc0*/  IMAD.MOV.U32 R2, RZ, RZ, R22 ;  /* 0x000000ffff027224 */ /* 0x000fcc00078e0016 */
[----:B------:R-:W0:Y:S01]  /*0bd0*/  LDC R20, c[0x0][0x610] ;  /* 0x00018400ff147b82 */ /* 0x000e220000000800 */
[----:B-1-3--:R-:W-:Y:S05]  /*0be0*/  @!P0 BRA `(.L_x_7) ;  /* 0x0000000000288947 */ /* 0x00afea0003800000 */
[----:B------:R-:W1:Y:S02]  /*0bf0*/  LDC R7, c[0x0][0x64c] ;  /* 0x00019300ff077b82 */ /* 0x000e640000000800 */
[----:B-1----:R-:W-:-:S05]  /*0c00*/  IADD3 R7, P0, R22, R7, RZ ;  /* 0x0000000716077210 */ /* 0x002fca0007f1e0ff */
        /* <DEDUP_REMOVED lines=8> */
.L_x_7:
[----:B----4-:R-:W-:Y:S01]  /*0c90*/  SHF.R.U64 R2, R2, R16, R3 ;  /* 0x0000001002027219 */ /* 0x010fe20000001203 */
[----:B--2---:R-:W-:Y:S01]  /*0ca0*/  VIADD R3, R17, 0xffffffff ;  /* 0xffffffff11037836 */ /* 0x004fe20000000000 */
[----:B------:R-:W-:Y:S01]  /*0cb0*/  R2UR UR4, R24 ;  /* 0x00000000180472ca */ /* 0x000fe200000e0000 */
[----:B------:R-:W-:Y:S01]  /*0cc0*/  IMAD.MOV R11, RZ, RZ, -R11 ;  /* 0x000000ffff0b7224 */ /* 0x000fe200078e0a0b */
[----:B------:R-:W-:Y:S01]  /*0cd0*/  LOP3.LUT R10, R23, R10, RZ, 0xc0, !PT ;  /* 0x0000000a170a7212 */ /* 0x000fe200078ec0ff */
[----:B------:R-:W-:Y:S01]  /*0ce0*/  IMAD.MOV R4, RZ, RZ, -R2 ;  /* 0x000000ffff047224 */ /* 0x000fe200078e0a02 */
[----:B------:R-:W-:Y:S01]  /*0cf0*/  LOP3.LUT R3, R12, R3, RZ, 0xc0, !PT ;  /* 0x000000030c037212 */ /* 0x000fe200078ec0ff */
[----:B------:R-:W-:Y:S02]  /*0d00*/  @P3 IMAD R8, R13, R11, R0 ;  /* 0x0000000b0d083224 */ /* 0x000fe400078e0200 */
[----:B0-----:R-:W-:Y:S02]  /*0d10*/  IMAD R0, R4, R21, R22 ;  /* 0x0000001504007224 */ /* 0x001fe400078e0216 */
[----:B------:R-:W-:-:S02]  /*0d20*/  IMAD R9, R9, R2, R10 ;  /* 0x0000000209097224 */ /* 0x000fc400078e020a */
[----:B------:R-:W-:Y:S02]  /*0d30*/  IMAD R3, R0, R17, R3 ;  /* 0x0000001100037224 */ /* 0x000fe400078e0203 */
[----:B------:R-:W-:Y:S02]  /*0d40*/  IMAD R8, R9, R20, R8 ;  /* 0x0000001409087224 */ /* 0x000fe400078e0208 */
[----:B------:R-:W-:Y:S02]  /*0d50*/  IMAD.U32 R0, RZ, RZ, UR4 ;  /* 0x00000004ff007e24 */ /* 0x000fe4000f8e00ff */
[----:B------:R-:W-:Y:S01]  /*0d60*/  IMAD.MOV.U32 R4, RZ, RZ, 0x1 ;  /* 0x00000001ff047424 */ /* 0x000fe200078e00ff */
[----:B------:R-:W-:Y:S02]  /*0d70*/  SEL R2, R3, R8, !P3 ;  /* 0x0000000803027207 */ /* 0x000fe40005800000 */
[----:B------:R0:W-:Y:S04]  /*0d80*/  STL [R1+0x50], R0 ;  /* 0x0000500001007387 */ /* 0x0001e80000100800 */
[----:B------:R2:W-:Y:S01]  /*0d90*/  STL [R1+0x58], R2 ;  /* 0x0000580201007387 */ /* 0x0005e20000100800 */
[----:B0-----:R-:W-:-:S05]  /*0da0*/  SEL R0, R8, R3, !P3 ;  /* 0x0000000308007207 */ /* 0x001fca0005800000 */
[----:B------:R2:W-:Y:S02]  /*0db0*/  STL [R1+0x5c], R0 ;  /* 0x00005c0001007387 */ /* 0x0005e40000100800 */
.L_x_5:
[----:B------:R-:W-:-:S08]  /*0dc0*/  NOP ;  /* 0x0000000000007918 */ /* 0x000fd00000000000 */
[----:B------:R-:W0:Y:S02]  /*0dd0*/  USETMAXREG.TRY_ALLOC.CTAPOOL UP0, 0xe8 ;  /* 0x000000e8000079c8 */ /* 0x000e240008000600 */
[----:B0-----:R-:W-:-:S13]  /*0de0*/  PLOP3.LUT P0, PT, PT, PT, UP0, 0x80, 0x0 ;  /* 0x000000000000781c */ /* 0x001fda0003f0f008 */
[----:B------:R-:W-:Y:S05]  /*0df0*/  @!P0 BRA `(.L_x_5) ;  /* 0xfffffffc00f08947 */ /* 0x000fea000383ffff */
[----:B------:R-:W-:Y:S01]  /*0e00*/  ULDC.64 UR4, c[0x0][0x598] ;  /* 0x0001660000047ab9 */ /* 0x000fe20000000a00 */
[----:B------:R-:W-:Y:S01]  /*0e10*/  ULDC.64 UR56, c[0x0][0x208] ;  /* 0x0000820000387ab9 */ /* 0x000fe20000000a00 */
[----:B------:R-:W-:-:S04]  /*0e20*/  ISETP.NE.U32.AND P0, PT, RZ, UR4, PT ;  /* 0x00000004ff007c0c */ /* 0x000fc8000bf05070 */
[----:B------:R-:W-:-:S13]  /*0e30*/  ISETP.NE.AND.EX P0, PT, RZ, UR5, PT, P0 ;  /* 0x00000005ff007c0c */ /* 0x000fda000bf05300 */
[----:B------:R-:W-:Y:S05]  /*0e40*/  @!P0 BRA `(.L_x_8) ;  /* 0x0000000000208947 */ /* 0x000fea0003800000 */
[----:B--2---:R-:W0:Y:S02]  /*0e50*/  LDC.64 R2, c[0x0][0x598] ;  /* 0x00016600ff027b82 */ /* 0x004e240000000a00 */
[----:B0-----:R-:W2:Y:S02]  /*0e60*/  LDG.E.64 R2, desc[UR56][R2.64] ;  /* 0x0000003802027981 */ /* 0x001ea4000c1e1b00 */
[----:B--2---:R-:W-:-:S04]  /*0e70*/  ISETP.NE.U32.AND P0, PT, R2, RZ, PT ;  /* 0x000000ff0200720c */ /* 0x004fc80003f05070 */
[----:B------:R-:W-:-:S13]  /*0e80*/  ISETP.NE.AND.EX P0, PT, R3, RZ, PT, P0 ;  /* 0x000000ff0300720c */ /* 0x000fda0003f05300 */
[----:B------:R-:W-:Y:S05]  /*0e90*/  @!P0 BRA `(.L_x_8) ;  /* 0x00000000000c8947 */ /* 0x000fea0003800000 */
[----:B------:R-:W2:Y:S02]  /*0ea0*/  LD.E R2, desc[UR56][R2.64] ;  /* 0x0000003802027980 */ /* 0x000ea4000c101900 */
[----:B--2---:R-:W-:Y:S01]  /*0eb0*/  R2UR UR4, R2 ;  /* 0x00000000020472ca */ /* 0x004fe200000e0000 */
[----:B------:R-:W-:-:S14]  /*0ec0*/  BRA `(.L_x_9) ;  /* 0x0000000000247947 */ /* 0x000fdc0003800000 */
.L_x_8:
[----:B------:R-:W-:Y:S02]  /*0ed0*/  ULDC.64 UR4, c[0x0][0x588] ;  /* 0x0001620000047ab9 */ /* 0x000fe40000000a00 */
[----:B------:R-:W-:-:S04]  /*0ee0*/  ISETP.NE.U32.AND P0, PT, RZ, UR4, PT ;  /* 0x00000004ff007c0c */ /* 0x000fc8000bf05070 */
[----:B------:R-:W-:-:S13]  /*0ef0*/  ISETP.NE.AND.EX P0, PT, RZ, UR5, PT, P0 ;  /* 0x00000005ff007c0c */ /* 0x000fda000bf05300 */
[----:B------:R-:W-:Y:S05]  /*0f00*/  @!P0 BRA `(.L_x_10) ;  /* 0x0000000000108947 */ /* 0x000fea0003800000 */
[----:B--2---:R-:W0:Y:S02]  /*0f10*/  LDC.64 R2, c[0x0][0x588] ;  /* 0x00016200ff027b82 */ /* 0x004e240000000a00 */
[----:B0-----:R-:W2:Y:S02]  /*0f20*/  LDG.E R2, desc[UR56][R2.64] ;  /* 0x0000003802027981 */ /* 0x001ea4000c1e1900 */
[----:B--2---:R-:W-:Y:S01]  /*0f30*/  R2UR UR4, R2 ;  /* 0x00000000020472ca */ /* 0x004fe200000e0000 */
[----:B------:R-:W-:-:S14]  /*0f40*/  BRA `(.L_x_9) ;  /* 0x0000000000047947 */ /* 0x000fdc0003800000 */
.L_x_10:
[----:B------:R-:W-:-:S05]  /*0f50*/  ULDC UR4, c[0x0][0x580] ;  /* 0x0001600000047ab9 */ /* 0x000fca0000000800 */
.L_x_9:
[----:B------:R-:W-:Y:S02]  /*0f60*/  ULDC.64 UR6, c[0x0][0x5a0] ;  /* 0x0001680000067ab9 */ /* 0x000fe40000000a00 */
        /* <DEDUP_REMOVED lines=11> */
.L_x_11:
        /* <DEDUP_REMOVED lines=8> */
.L_x_13:
[----:B------:R-:W-:-:S05]  /*10a0*/  ULDC UR5, c[0x0][0x584] ;  /* 0x0001610000057ab9 */ /* 0x000fca0000000800 */
.L_x_12:
[----:B------:R-:W-:-:S13]  /*10b0*/  LOP3.LUT P0, RZ, R4, 0xff, RZ, 0xc0, !PT ;  /* 0x000000ff04ff7812 */ /* 0x000fda000780c0ff */
[----:B------:R-:W-:Y:S05]  /*10c0*/  @!P0 EXIT ;  /* 0x000000000000894d */ /* 0x000fea0003800000 */
[----:B--2---:R-:W2:Y:S01]  /*10d0*/  LDL R0, [R1+0x3c] ;  /* 0x00003c0001007983 */ /* 0x004ea20000100800 */
[----:B------:R-:W-:Y:S02]  /*10e0*/  ULDC UR6, c[0x0][0x28c] ;  /* 0x0000a30000067ab9 */ /* 0x000fe40000000800 */
[----:B------:R-:W-:-:S04]  /*10f0*/  UIADD3 UR6, UR6, 0x3f, URZ ;  /* 0x0000003f06067890 */ /* 0x000fc8000fffe03f */
[----:B------:R-:W-:-:S04]  /*1100*/  USHF.R.S32.HI UR7, URZ, 0x1f, UR6 ;  /* 0x0000001f3f077899 */ /* 0x000fc80008011406 */
[----:B------:R-:W-:Y:S01]  /*1110*/  ULEA.HI UR7, UR7, UR6, URZ, 0x6 ;  /* 0x0000000607077291 */ /* 0x000fe2000f8f303f */
[----:B--2---:R-:W-:-:S13]  /*1120*/  R2UR UR8, R0 ;  /* 0x00000000000872ca */ /* 0x004fda00000e0000 */
[----:B------:R-:W-:Y:S02]  /*1130*/  ULOP3.LUT UR6, UR8, 0x1, URZ, 0xfc, !UPT ;  /* 0x0000000108067892 */ /* 0x000fe4000f8efc3f */
[----:B------:R-:W-:-:S03]  /*1140*/  USHF.R.S32.HI UR8, URZ, 0x6, UR7 ;  /* 0x000000063f087899 */ /* 0x000fc60008011407 */
[----:B------:R-:W-:Y:S01]  /*1150*/  UMOV UR7, URZ ;  /* 0x0000003f00077c82 */ /* 0x000fe20008000000 */
[----:B------:R-:W-:Y:S01]  /*1160*/  IMAD.U32 R0, RZ, RZ, UR6 ;  /* 0x00000006ff007e24 */ /* 0x000fe2000f8e00ff */
[----:B------:R-:W-:Y:S01]  /*1170*/  UMOV UR6, URZ ;  /* 0x0000003f00067c82 */ /* 0x000fe20008000000 */
[----:B------:R-:W-:Y:S02]  /*1180*/  IMAD.U32 R3, RZ, RZ, UR8 ;  /* 0x00000008ff037e24 */ /* 0x000fe4000f8e00ff */
[----:B------:R-:W-:Y:S01]  /*1190*/  IMAD.U32 R2, RZ, RZ, UR6 ;  /* 0x00000006ff027e24 */ /* 0x000fe2000f8e00ff */
[----:B------:R0:W-:Y:S04]  /*11a0*/  STL [R1+0x38], R0 ;  /* 0x0000380001007387 */ /* 0x0001e80000100800 */
[----:B------:R2:W-:Y:S01]  /*11b0*/  STL [R1+0x54], R3 ;  /* 0x0000540301007387 */ /* 0x0005e20000100800 */
[----:B0-----:R-:W-:-:S05]  /*11c0*/  IMAD.U32 R0, RZ, RZ, UR7 ;  /* 0x00000007ff007e24 */ /* 0x001fca000f8e00ff */
[----:B------:R2:W-:Y:S04]  /*11d0*/  STL [R1+0x4c], R0 ;  /* 0x00004c0001007387 */ /* 0x0005e80000100800 */
[----:B------:R2:W-:Y:S02]  /*11e0*/  STL [R1+0x40], R2 ;  /* 0x0000400201007387 */ /* 0x0005e40000100800 */
.L_x_278:
[----:B--2---:R-:W2:Y:S01]  /*11f0*/  LDL R2, [R1+0x4c] ;  /* 0x00004c0001027983 */ /* 0x004ea20000100800 */
[----:B------:R-:W0:Y:S01]  /*1200*/  S2UR UR10, SR_CgaCtaId ;  /* 0x00000000000a79c3 */ /* 0x000e220000008800 */
[----:B------:R-:W-:Y:S01]  /*1210*/  UMOV UR58, 0x400 ;  /* 0x00000400003a7882 */ /* 0x000fe20000000000 */
[----:B------:R-:W-:Y:S01]  /*1220*/  UMOV UR59, URZ ;  /* 0x0000003f003b7c82 */ /* 0x000fe20008000000 */
[----:B---3--:R-:W3:Y:S01]  /*1230*/  S2R R0, SR_TID.X ;  /* 0x0000000000007919 */ /* 0x008ee20000002100 */
[----:B------:R-:W-:Y:S01]  /*1240*/  UMOV UR7, URZ ;  /* 0x0000003f00077c82 */ /* 0x000fe20008000000 */
[----:B------:R-:W-:Y:S01]  /*1250*/  UMOV UR8, URZ ;  /* 0x0000003f00087c82 */ /* 0x000fe20008000000 */
[----:B-1----:R-:W-:Y:S01]  /*1260*/  CS2R R4, SRZ ;  /* 0x0000000000047805 */ /* 0x002fe2000001ff00 */
[----:B------:R-:W-:Y:S01]  /*1270*/  STL [R1+0x30], RZ ;  /* 0x000030ff01007387 */ /* 0x000fe20000100800 */
[----:B------:R-:W-:Y:S02]  /*1280*/  CS2R R6, SRZ ;  /* 0x0000000000067805 */ /* 0x000fe4000001ff00 */
[----:B------:R-:W-:-:S02]  /*1290*/  CS2R R8, SRZ ;  /* 0x0000000000087805 */ /* 0x000fc4000001ff00 */
[----:B------:R-:W-:Y:S01]  /*12a0*/  CS2R R10, SRZ ;  /* 0x00000000000a7805 */ /* 0x000fe2000001ff00 */
[----:B------:R-:W-:Y:S01]  /*12b0*/  STL [R1+0x2c], RZ ;  /* 0x00002cff01007387 */ /* 0x000fe20000100800 */
[----:B------:R-:W-:Y:S02]  /*12c0*/  CS2R R12, SRZ ;  /* 0x00000000000c7805 */ /* 0x000fe4000001ff00 */
[----:B------:R-:W-:Y:S02]  /*12d0*/  CS2R R14, SRZ ;  /* 0x00000000000e7805 */ /* 0x000fe4000001ff00 */
[----:B------:R-:W-:Y:S01]  /*12e0*/  CS2R R16, SRZ ;  /* 0x0000000000107805 */ /* 0x000fe2000001ff00 */
        /* <DEDUP_REMOVED lines=9> */
[----:B0-----:R-:W-:Y:S01]  /*1380*/  ULEA UR58, UR10, UR58, 0x18 ;  /* 0x0000003a0a3a7291 */ /* 0x001fe2000f8ec03f */
[----:B------:R-:W-:Y:S02]  /*1390*/  CS2R R150, SRZ ;  /* 0x0000000000967805 */ /* 0x000fe4000001ff00 */
[----:B------:R-:W-:Y:S01]  /*13a0*/  CS2R R152, SRZ ;  /* 0x0000000000987805 */ /* 0x000fe2000001ff00 */
[----:B------:R-:W-:Y:S01]  /*13b0*/  STL [R1+0x1c], RZ ;  /* 0x00001cff01007387 */ /* 0x000fe20000100800 */
[----:B------:R-:W-:-:S02]  /*13c0*/  CS2R R154, SRZ ;  /* 0x00000000009a7805 */ /* 0x000fc4000001ff00 */
[----:B------:R-:W-:Y:S02]  /*13d0*/  CS2R R156, SRZ ;  /* 0x00000000009c7805 */ /* 0x000fe4000001ff00 */
[----:B------:R-:W-:Y:S01]  /*13e0*/  CS2R R158, SRZ ;  /* 0x00000000009e7805 */ /* 0x000fe2000001ff00 */
[----:B------:R-:W-:Y:S01]  /*13f0*/  STL [R1+0x18], RZ ;  /* 0x000018ff01007387 */ /* 0x000fe20000100800 */
[----:B------:R-:W-:Y:S02]  /*1400*/  CS2R R160, SRZ ;  /* 0x0000000000a07805 */ /* 0x000fe4000001ff00 */
[----:B------:R-:W-:Y:S02]  /*1410*/  CS2R R162, SRZ ;  /* 0x0000000000a27805 */ /* 0x000fe4000001ff00 */
[----:B------:R-:W-:Y:S02]  /*1420*/  CS2R R164, SRZ ;  /* 0x0000000000a47805 */ /* 0x000fe4000001ff00 */
[----:B---3--:R-:W-:Y:S01]  /*1430*/  LOP3.LUT R0, R0, 0x80, RZ, 0xc0, !PT ;  /* 0x0000008000007812 */ /* 0x008fe200078ec0ff */
[----:B------:R-:W-:Y:S01]  /*1440*/  STL [R1+0x14], RZ ;  /* 0x000014ff01007387 */ /* 0x000fe20000100800 */
[----:B------:R-:W-:-:S02]  /*1450*/  CS2R R166, SRZ ;  /* 0x0000000000a67805 */ /* 0x000fc4000001ff00 */
[----:B------:R-:W-:Y:S02]  /*1460*/  CS2R R168, SRZ ;  /* 0x0000000000a87805 */ /* 0x000fe4000001ff00 */
[----:B------:R-:W-:Y:S01]  /*1470*/  SHF.R.U32.HI R0, RZ, 0x7, R0 ;  /* 0x00000007ff007819 */ /* 0x000fe20000011600 */
[----:B------:R-:W-:Y:S01]  /*1480*/  STL [R1+0x10], RZ ;  /* 0x000010ff01007387 */ /* 0x000fe20000100800 */
[----:B------:R-:W-:Y:S02]  /*1490*/  CS2R R170, SRZ ;  /* 0x0000000000aa7805 */ /* 0x000fe4000001ff00 */
[----:B------:R-:W-:Y:S02]  /*14a0*/  CS2R R172, SRZ ;  /* 0x0000000000ac7805 */ /* 0x000fe4000001ff00 */
[----:B------:R-:W-:Y:S01]  /*14b0*/  CS2R R174, SRZ ;  /* 0x0000000000ae7805 */ /* 0x000fe2000001ff00 */
[----:B------:R-:W-:Y:S01]  /*14c0*/  STL [R1+0xc], RZ ;  /* 0x00000cff01007387 */ /* 0x000fe20000100800 */
[----:B------:R-:W-:-:S02]  /*14d0*/  CS2R R176, SRZ ;  /* 0x0000000000b07805 */ /* 0x000fc4000001ff00 */
[----:B------:R-:W-:Y:S02]  /*14e0*/  CS2R R178, SRZ ;  /* 0x0000000000b27805 */ /* 0x000fe4000001ff00 */
[----:B------:R-:W-:Y:S01]  /*14f0*/  CS2R R180, SRZ ;  /* 0x0000000000b47805 */ /* 0x000fe2000001ff00 */
[----:B------:R-:W0:Y:S01]  /*1500*/  SHFL.IDX PT, R0, R0, RZ, 0x1f ;  /* 0x00001fff00007589 */ /* 0x000e2200000e0000 */
[----:B------:R-:W-:Y:S02]  /*1510*/  CS2R R182, SRZ ;  /* 0x0000000000b67805 */ /* 0x000fe4000001ff00 */
        /* <DEDUP_REMOVED lines=9> */
[----:B------:R-:W-:Y:S01]  /*15b0*/  CS2R R198, SRZ ;  /* 0x0000000000c67805 */ /* 0x000fe2000001ff00 */
[----:B------:R-:W-:Y:S01]  /*15c0*/  STL [R1], RZ ;  /* 0x000000ff01007387 */ /* 0x000fe20000100800 */
[----:B------:R-:W-:-:S02]  /*15d0*/  CS2R R200, SRZ ;  /* 0x0000000000c87805 */ /* 0x000fc4000001ff00 */
[----:B------:R-:W-:Y:S02]  /*15e0*/  CS2R R202, SRZ ;  /* 0x0000000000ca7805 */ /* 0x000fe4000001ff00 */
[----:B------:R-:W-:Y:S02]  /*15f0*/  CS2R R204, SRZ ;  /* 0x0000000000cc7805 */ /* 0x000fe4000001ff00 */
[----:B------:R-:W-:Y:S02]  /*1600*/  CS2R R206, SRZ ;  /* 0x0000000000ce7805 */ /* 0x000fe4000001ff00 */
[----:B------:R-:W-:Y:S02]  /*1610*/  CS2R R208, SRZ ;  /* 0x0000000000d07805 */ /* 0x000fe4000001ff00 */
[----:B------:R-:W-:Y:S02]  /*1620*/  CS2R R210, SRZ ;  /* 0x0000000000d27805 */ /* 0x000fe4000001ff00 */
[----:B------:R-:W-:-:S02]  /*1630*/  CS2R R212, SRZ ;  /* 0x0000000000d47805 */ /* 0x000fc4000001ff00 */
[----:B------:R-:W-:Y:S02]  /*1640*/  CS2R R214, SRZ ;  /* 0x0000000000d67805 */ /* 0x000fe4000001ff00 */
[----:B------:R-:W-:Y:S02]  /*1650*/  CS2R R216, SRZ ;  /* 0x0000000000d87805 */ /* 0x000fe4000001ff00 */
[----:B------:R-:W-:Y:S02]  /*1660*/  CS2R R218, SRZ ;  /* 0x0000000000da7805 */ /* 0x000fe4000001ff00 */
[----:B------:R-:W-:Y:S02]  /*1670*/  CS2R R220, SRZ ;  /* 0x0000000000dc7805 */ /* 0x000fe4000001ff00 */
[----:B0-----:R-:W-:Y:S01]  /*1680*/  R2UR UR6, R0 ;  /* 0x00000000000672ca */ /* 0x001fe200000e0000 */
[----:B------:R-:W-:Y:S01]  /*1690*/  IMAD.MOV.U32 R0, RZ, RZ, RZ ;  /* 0x000000ffff007224 */ /* 0x000fe200078e00ff */
[----:B------:R-:W-:-:S02]  /*16a0*/  CS2R R222, SRZ ;  /* 0x0000000000de7805 */ /* 0x000fc4000001ff00 */
[----:B------:R-:W-:Y:S02]  /*16b0*/  CS2R R224, SRZ ;  /* 0x0000000000e07805 */ /* 0x000fe4000001ff00 */
[----:B------:R-:W-:Y:S02]  /*16c0*/  CS2R R226, SRZ ;  /* 0x0000000000e27805 */ /* 0x000fe4000001ff00 */
[----:B------:R-:W-:Y:S01]  /*16d0*/  CS2R R136, SRZ ;  /* 0x0000000000887805 */ /* 0x000fe2000001ff00 */
[----:B------:R0:W-:Y:S01]  /*16e0*/  STL [R1+0x60], R0 ;  /* 0x0000600001007387 */ /* 0x0001e20000100800 */
[----:B------:R-:W-:Y:S02]  /*16f0*/  CS2R R138, SRZ ;  /* 0x00000000008a7805 */ /* 0x000fe4000001ff00 */
[----:B------:R-:W-:Y:S02]  /*1700*/  CS2R R140, SRZ ;  /* 0x00000000008c7805 */ /* 0x000fe4000001ff00 */
        /* <DEDUP_REMOVED lines=49> */
[----:B--2---:R-:W-:Y:S02]  /*1a20*/  R2UR UR9, R2 ;  /* 0x00000000020972ca */ /* 0x004fe400000e0000 */
[----:B------:R-:W1:Y:S11]  /*1a30*/  LDC R2, c[0x0][0x28c] ;  /* 0x0000a300ff027b82 */ /* 0x000e760000000800 */
[----:B------:R-:W-:Y:S01]  /*1a40*/  IMAD.U32 R228, RZ, RZ, UR9 ;  /* 0x00000009ffe47e24 */ /* 0x000fe2000f8e00ff */
[----:B------:R-:W-:-:S04]  /*1a50*/  ULEA.HI UR9, UR6, UR6, URZ, 0x1 ;  /* 0x0000000606097291 */ /* 0x000fc8000f8f083f */
[----:B------:R-:W-:-:S04]  /*1a60*/  ULOP3.LUT UR9, UR9, 0xffffe, URZ, 0xc0, !UPT ;  /* 0x000ffffe09097892 */ /* 0x000fc8000f8ec03f */
[----:B------:R-:W-:-:S04]  /*1a70*/  UIADD3 UR9, UR6, -UR9, URZ ;  /* 0x8000000906097290 */ /* 0x000fc8000fffe03f */
[----:B------:R-:W-:Y:S01]  /*1a80*/  ULEA UR9, UR9, UR58, 0xc ;  /* 0x0000003a09097291 */ /* 0x000fe2000f8e603f */
[----:B-1----:R-:W-:Y:S02]  /*1a90*/  ISETP.GE.AND P0, PT, R2, 0x1, PT ;  /* 0x000000010200780c */ /* 0x002fe40003f06270 */
[----:B------:R-:W-:Y:S01]  /*1aa0*/  CS2R R2, SRZ ;  /* 0x0000000000027805 */ /* 0x000fe2000001ff00 */
[----:B------:R-:W-:-:S04]  /*1ab0*/  UIADD3 UR9, UR9, 0x180, URZ ;  /* 0x0000018009097890 */ /* 0x000fc8000fffe03f */
[----:B------:R-:W-:-:S04]  /*1ac0*/  USHF.R.U32.HI UR9, URZ, 0x4, UR9 ;  /* 0x000000043f097899 */ /* 0x000fc80008011609 */
[----:B------:R-:W-:-:S06]  /*1ad0*/  ULOP3.LUT UR6, UR9, 0x3fff, URZ, 0xc0, !UPT ;  /* 0x00003fff09067892 */ /* 0x000fcc000f8ec03f */
[----:B0-----:R-:W-:-:S05]  /*1ae0*/  IMAD.U32 R0, RZ, RZ, UR6 ;  /* 0x00000006ff007e24 */ /* 0x001fca000f8e00ff */
[----:B------:R0:W-:Y:S04]  /*1af0*/  STL [R1+0x34], R0 ;  /* 0x0000340001007387 */ /* 0x0001e80000100800 */
[----:B0-----:R-:W2:Y:S01]  /*1b00*/  LDL R0, [R1+0x40] ;  /* 0x0000400001007983 */ /* 0x001ea20000100800 */
[----:B------:R-:W-:Y:S02]  /*1b10*/  CS2R R32, SRZ ;  /* 0x0000000000207805 */ /* 0x000fe4000001ff00 */
[----:B------:R-:W-:Y:S02]  /*1b20*/  CS2R R34, SRZ ;  /* 0x0000000000227805 */ /* 0x000fe4000001ff00 */
[----:B------:R-:W-:Y:S02]  /*1b30*/  CS2R R36, SRZ ;  /* 0x0000000000247805 */ /* 0x000fe4000001ff00 */
[----:B------:R-:W-:-:S02]  /*1b40*/  CS2R R38, SRZ ;  /* 0x0000000000267805 */ /* 0x000fc4000001ff00 */
[----:B------:R-:W-:Y:S02]  /*1b50*/  CS2R R24, SRZ ;  /* 0x0000000000187805 */ /* 0x000fe4000001ff00 */
[----:B------:R-:W-:Y:S02]  /*1b60*/  CS2R R26, SRZ ;  /* 0x00000000001a7805 */ /* 0x000fe4000001ff00 */
[----:B------:R-:W-:Y:S02]  /*1b70*/  CS2R R28, SRZ ;  /* 0x00000000001c7805 */ /* 0x000fe4000001ff00 */
[----:B----4-:R-:W-:Y:S02]  /*1b80*/  CS2R R30, SRZ ;  /* 0x00000000001e7805 */ /* 0x010fe4000001ff00 */
[----:B--2---:R-:W-:Y:S02]  /*1b90*/  R2UR UR6, R0 ;  /* 0x00000000000672ca */ /* 0x004fe400000e0000 */
[----:B------:R0:W5:Y:S01]  /*1ba0*/  LDL.LU R0, [R1+0x60] ;  /* 0x0000600001007983 */ /* 0x0001620000300800 */
[----:B------:R-:W-:-:S12]  /*1bb0*/  @!P0 BRA `(.L_x_14) ;  /* 0x0000001400ec8947 */ /* 0x000fd80003800000 */
[----:B------:R-:W2:Y:S02]  /*1bc0*/  LDL R227, [R1+0x38] ;  /* 0x0000380001e37983 */ /* 0x000ea40000100800 */
[----:B--2---:R-:W-:-:S13]  /*1bd0*/  R2UR UR6, R227 ;  /* 0x00000000e30672ca */ /* 0x004fda00000e0000 */
[----:B------:R-:W-:-:S06]  /*1be0*/  UISETP.NE.AND UP0, UPT, UR6, 0x3, UPT ;  /* 0x000000030600788c */ /* 0x000fcc000bf05270 */
[----:B------:R-:W-:-:S13]  /*1bf0*/  PLOP3.LUT P1, PT, PT, PT, UP0, 0x80, 0x0 ;  /* 0x000000000000781c */ /* 0x000fda0003f2f008 */
[----:B------:R-:W-:Y:S05]  /*1c00*/  @!P1 BRA `(.L_x_15) ;  /* 0x0000000000049947 */ /* 0x000fea0003800000 */
[----:B------:R-:W-:Y:S01]  /*1c10*/  BPT.TRAP 0x1 ;  /* 0x000000040000795c */ /* 0x000fe20000300000 */
.L_x_15:
[----:B-----5:R-:W2:Y:S04]  /*1c20*/  LDL R0, [R1+0x4c] ;  /* 0x00004c0001007983 */ /* 0x020ea80000100800 */
[----:B------:R-:W3:Y:S01]  /*1c30*/  LDL R2, [R1+0x40] ;  /* 0x0000400001027983 */ /* 0x000ee20000100800 */
[----:B--2---:R-:W-:Y:S02]  /*1c40*/  R2UR UR7, R0 ;  /* 0x00000000000772ca */ /* 0x004fe400000e0000 */
[----:B---3--:R-:W-:-:S11]  /*1c50*/  R2UR UR6, R2 ;  /* 0x00000000020672ca */ /* 0x008fd600000e0000 */
[----:B------:R-:W-:Y:S02]  /*1c60*/  IMAD.U32 R0, RZ, RZ, UR7 ;  /* 0x00000007ff007e24 */ /* 0x000fe4000f8e00ff */
[----:B------:R-:W-:-:S03]  /*1c70*/  ULEA UR6, UR6, UR58, 0x3 ;  /* 0x0000003a06067291 */ /* 0x000fc6000f8e183f */
[----:B------:R-:W-:-:S06]  /*1c80*/  SHF.L.U32 R0, R0, 0x1f, RZ ;  /* 0x0000001f00007819 */ /* 0x000fcc00000006ff */
[----:B------:R1:W2:Y:S01]  /*1c90*/  SYNCS.PHASECHK.TRANS64.TRYWAIT P0, [UR6], R0 ;  /* 0x00000000ff0075a7 */ /* 0x0002a20008000146 */
[----:B------:R-:W-:Y:S05]  /*1ca0*/  @!P1 BRA `(.L_x_16) ;  /* 0x0000000000049947 */ /* 0x000fea0003800000 */
[----:B------:R-:W-:Y:S01]  /*1cb0*/  BPT.TRAP 0x1 ;  /* 0x000000040000795c */ /* 0x000fe20000300000 */
.L_x_16:
[----:B------:R3:W-:Y:S01]  /*1cc0*/  STL [R1+0x30], RZ ;  /* 0x000030ff01007387 */ /* 0x0007e20000100800 */
[----:B------:R-:W-:Y:S01]  /*1cd0*/  UMOV UR59, 0x2 ;  /* 0x00000002003b7882 */ /* 0x000fe20000000000 */
[----:B--2---:R-:W-:Y:S05]  /*1ce0*/  @P0 BRA `(.L_x_17) ;  /* 0x0000000000080947 */ /* 0x004fea0003800000 */
[----:B------:R-:W2:Y:S02]  /*1cf0*/  SYNCS.PHASECHK.TRANS64.TRYWAIT P0, [UR6], R0 ;  /* 0x00000000ff0075a7 */ /* 0x000ea40008000146 */
[----:B--2---:R-:W-:Y:S05]  /*1d00*/  @!P0 BRA `(.L_x_18) ;  /* 0x000000ec00748947 */ /* 0x004fea0003800000 */
.L_x_17:
[----:B--2---:R-:W2:Y:S04]  /*1d10*/  LDL R3, [R1+0x34] ;  /* 0x0000340001037983 */ /* 0x004ea80000100800 */
[----:B------:R-:W4:Y:S01]  /*1d20*/  LDL R2, [R1+0x40] ;  /* 0x0000400001027983 */ /* 0x000f220000100800 */
[----:B------:R-:W-:Y:S01]  /*1d30*/  UIADD3 UR6, UR58, 0x12180, URZ ;  /* 0x000121803a067890 */ /* 0x000fe2000fffe03f */
[----:B------:R-:W-:Y:S01]  /*1d40*/  WARPGROUP.ARRIVE ;  /* 0x00000000000079c5 */ /* 0x000fe20000000000 */
[----:B------:R-:W-:Y:S01]  /*1d50*/  UMOV UR11, 0x80000020 ;  /* 0x80000020000b7882 */ /* 0x000fe20000000000 */
[----:B------:R0:W-:Y:S01]  /*1d60*/  STL [R1+0x2c], RZ ;  /* 0x00002cff01007387 */ /* 0x0001e20000100800 */
[----:B------:R-:W-:Y:S01]  /*1d70*/  USHF.R.U32.HI UR6, URZ, 0x4, UR6 ;  /* 0x000000043f067899 */ /* 0x000fe20008011606 */
[----:B-1----:R-:W-:Y:S01]  /*1d80*/  IMAD.MOV.U32 R0, RZ, RZ, RZ ;  /* 0x000000ffff007224 */ /* 0x002fe200078e00ff */
[----:B------:R-:W-:Y:S01]  /*1d90*/  CS2R R4, SRZ ;  /* 0x0000000000047805 */ /* 0x000fe2000001ff00 */
[----:B------:R0:W-:Y:S01]  /*1da0*/  STL [R1+0x28], RZ ;  /* 0x000028ff01007387 */ /* 0x0001e20000100800 */
[----:B------:R-:W-:Y:S01]  /*1db0*/  ULOP3.LUT UR6, UR6, 0x3fff, URZ, 0xc0, !UPT ;  /* 0x00003fff06067892 */ /* 0x000fe2000f8ec03f */
[----:B------:R-:W-:-:S02]  /*1dc0*/  CS2R R6, SRZ ;  /* 0x0000000000067805 */ /* 0x000fc4000001ff00 */
[----:B------:R-:W-:Y:S01]  /*1dd0*/  CS2R R8, SRZ ;  /* 0x0000000000087805 */ /* 0x000fe2000001ff00 */
[----:B------:R0:W-:Y:S01]  /*1de0*/  STL [R1+0x24], RZ ;  /* 0x000024ff01007387 */ /* 0x0001e20000100800 */
[----:B------:R-:W-:Y:S01]  /*1df0*/  ULOP3.LUT UR6, UR6, 0x10000, URZ, 0xfc, !UPT ;  /* 0x0001000006067892 */ /* 0x000fe2000f8efc3f */
[----:B------:R-:W-:Y:S02]  /*1e00*/  CS2R R10, SRZ ;  /* 0x00000000000a7805 */ /* 0x000fe4000001ff00 */
[----:B------:R-:W-:Y:S01]  /*1e10*/  CS2R R12, SRZ ;  /* 0x00000000000c7805 */ /* 0x000fe2000001ff00 */
[----:B------:R0:W-:Y:S01]  /*1e20*/  STL [R1+0x20], RZ ;  /* 0x000020ff01007387 */ /* 0x0001e20000100800 */
[----:B------:R-:W-:Y:S02]  /*1e30*/  CS2R R14, SRZ ;  /* 0x00000000000e7805 */ /* 0x000fe4000001ff00 */
[----:B------:R-:W-:Y:S02]  /*1e40*/  CS2R R16, SRZ ;  /* 0x0000000000107805 */ /* 0x000fe4000001ff00 */
[----:B------:R-:W-:Y:S01]  /*1e50*/  CS2R R18, SRZ ;  /* 0x0000000000127805 */ /* 0x000fe2000001ff00 */
[----:B------:R0:W-:Y:S01]  /*1e60*/  STL [R1+0x1c], RZ ;  /* 0x00001cff01007387 */ /* 0x0001e20000100800 */
[----:B------:R-:W-:-:S02]  /*1e70*/  CS2R R20, SRZ ;  /* 0x0000000000147805 */ /* 0x000fc4000001ff00 */
        /* <DEDUP_REMOVED lines=26> */
[----:B------:R0:W-:Y:S01]  /*2020*/  STL [R1], RZ ;  /* 0x000000ff01007387 */ /* 0x0001e20000100800 */
        /* <DEDUP_REMOVED lines=23> */
[----:B--2---:R-:W-:Y:S02]  /*21a0*/  R2UR UR7, R3 ;  /* 0x00000000030772ca */ /* 0x004fe400000e0000 */
[----:B----4-:R-:W-:Y:S02]  /*21b0*/  R2UR UR9, R2 ;  /* 0x00000000020972ca */ /* 0x010fe400000e0000 */
[----:B------:R-:W-:-:S09]  /*21c0*/  CS2R R2, SRZ ;  /* 0x0000000000027805 */ /* 0x000fd2000001ff00 */
[----:B------:R-:W-:-:S03]  /*21d0*/  ULOP3.LUT UR8, UR7, 0x10000, URZ, 0xfc, !UPT ;  /* 0x0001000007087892 */ /* 0x000fc6000f8efc3f */
[----:B------:R-:W-:Y:S01]  /*21e0*/  ULDC UR7, c[0x0][0x50c] ;  /* 0x0001430000077ab9 */ /* 0x000fe20000000800 */
[----:B------:R-:W-:Y:S02]  /*21f0*/  UIMAD UR6, UR9, 0x3c0, UR6 ;  /* 0x000003c0090678a4 */ /* 0x000fe4000f8e0206 */
[----:B------:R-:W-:Y:S02]  /*2200*/  ULEA UR8, UR9, UR8, 0x9 ;  /* 0x0000000809087291 */ /* 0x000fe4000f8e483f */
[----:B------:R-:W-:Y:S02]  /*2210*/  UIADD3 UR13, UR6, 0x40, URZ ;  /* 0x00000040060d7890 */ /* 0x000fe4000fffe03f */
[----:B------:R-:W-:Y:S01]  /*2220*/  UIADD3 UR14, UR6, 0x80, URZ ;  /* 0x00000080060e7890 */ /* 0x000fe2000fffe03f */
[----:B------:R-:W-:Y:S01]  /*2230*/  UMOV UR9, 0x80000020 ;  /* 0x8000002000097882 */ /* 0x000fe20000000000 */
[----:B------:R-:W-:Y:S01]  /*2240*/  UMOV UR10, UR6 ;  /* 0x00000006000a7c82 */ /* 0x000fe20008000000 */
[----:B------:R-:W-:-:S02]  /*2250*/  UIADD3 UR12, UR8, 0x2, URZ ;  /* 0x00000002080c7890 */ /* 0x000fc4000fffe03f */
[----:B------:R-:W-:Y:S01]  /*2260*/  QGMMA.64x16x32.F32.E4M3.E4M3 R136, gdesc[UR8], RZ, !UPT ;  /* 0x00200000088879f3 */ /* 0x000fe2000c7008ff */
[----:B------:R-:W-:Y:S01]  /*2270*/  UMOV UR10, UR13 ;  /* 0x0000000d000a7c82 */ /* 0x000fe20008000000 */
[----:B------:R-:W-:Y:S01]  /*2280*/  UMOV UR11, 0x80000020 ;  /* 0x80000020000b7882 */ /* 0x000fe20000000000 */
[----:B------:R-:W-:Y:S01]  /*2290*/  UIADD3 UR13, UR6, 0xc0, URZ ;  /* 0x000000c0060d7890 */ /* 0x000fe2000fffe03f */
[----:B------:R-:W-:Y:S01]  /*22a0*/  QGMMA.64x16x32.F32.E4M3.E4M3 R128, gdesc[UR8], RZ, !UPT ;  /* 0x00200000088079f3 */ /* 0x000fe2000c7008ff */
[----:B------:R-:W-:Y:S01]  /*22b0*/  UMOV UR10, UR14 ;  /* 0x0000000e000a7c82 */ /* 0x000fe20008000000 */
[----:B------:R-:W-:Y:S01]  /*22c0*/  UIADD3 UR14, UR6, 0x100, URZ ;  /* 0x00000100060e7890 */ /* 0x000fe2000fffe03f */
[----:B------:R-:W-:Y:S01]  /*22d0*/  UMOV UR11, 0x80000020 ;  /* 0x80000020000b7882 */ /* 0x000fe20000000000 */
[----:B------:R-:W-:Y:S01]  /*22e0*/  UISETP.NE.AND UP0, UPT, UR7, 0x2, UPT ;  /* 0x000000020700788c */ /* 0x000fe2000bf05270 */
        /* <DEDUP_REMOVED lines=8> */
[----:B------:R-:W-:Y:S01]  /*2370*/  USEL UR7, URZ, 0x1, UP0 ;  /* 0x000000013f077887 */ /* 0x000fe20008000000 */
[----:B------:R-:W-:Y:S01]  /*2380*/  QGMMA.64x16x32.F32.E4M3.E4M3 R104, gdesc[UR8], RZ, !UPT ;  /* 0x00200000086879f3 */ /* 0x000fe2000c7008ff */
[----:B------:R-:W-:Y:S01]  /*2390*/  UMOV UR10, UR13 ;  /* 0x0000000d000a7c82 */ /* 0x000fe20008000000 */
[----:B------:R-:W-:Y:S01]  /*23a0*/  UMOV UR11, 0x80000020 ;  /* 0x80000020000b7882 */ /* 0x000fe20000000000 */
[----:B------:R-:W-:Y:S01]  /*23b0*/  UIADD3 UR13, UR6, 0x1c0, URZ ;  /* 0x000001c0060d7890 */ /* 0x000fe2000fffe03f */
[----:B------:R-:W-:Y:S01]  /*23c0*/  QGMMA.64x16x32.F32.E4M3.E4M3 R96, gdesc[UR8], RZ, !UPT ;  /* 0x00200000086079f3 */ /* 0x000fe2000c7008ff */
[----:B------:R-:W-:Y:S01]  /*23d0*/  UMOV UR10, UR14 ;  /* 0x0000000e000a7c82 */ /* 0x000fe20008000000 */
[----:B------:R-:W-:Y:S01]  /*23e0*/  UIADD3 UR14, UR6, 0x200, URZ ;  /* 0x00000200060e7890 */ /* 0x000fe2000fffe03f */
[----:B------:R-:W-:Y:S01]  /*23f0*/  ISETP.NE.AND P0, PT, RZ, UR7, PT ;  /* 0x00000007ff007c0c */ /* 0x000fe2000bf05270 */
[----:B------:R-:W-:-:S02]  /*2400*/  UMOV UR11, 0x80000020 ;  /* 0x80000020000b7882 */ /* 0x000fc40000000000 */
[----:B------:R-:W-:Y:S01]  /*2410*/  QGMMA.64x16x32.F32.E4M3.E4M3 R88, gdesc[UR8], RZ, !UPT ;  /* 0x00200000085879f3 */ /* 0x000fe2000c7008ff */
[----:B------:R-:W-:Y:S01]  /*2420*/  UMOV UR10, UR13 ;  /* 0x0000000d000a7c82 */ /* 0x000fe20008000000 */
[----:B------:R-:W-:Y:S01]  /*2430*/  UMOV UR11, 0x80000020 ;  /* 0x80000020000b7882 */ /* 0x000fe20000000000 */
[----:B------:R-:W-:Y:S01]  /*2440*/  UIADD3 UR13, UR6, 0x240, URZ ;  /* 0x00000240060d7890 */ /* 0x000fe2000fffe03f */
[----:B------:R-:W-:Y:S01]  /*2450*/  QGMMA.64x16x32.F32.E4M3.E4M3 R80, gdesc[UR8], RZ, !UPT ;  /* 0x00200000085079f3 */ /* 0x000fe2000c7008ff */
[----:B------:R-:W-:Y:S01]  /*2460*/  UMOV UR10, UR14 ;  /* 0x0000000e000a7c82 */ /* 0x000fe20008000000 */
[----:B------:R-:W-:Y:S01]  /*2470*/  UIADD3 UR14, UR6, 0x280, URZ ;  /* 0x00000280060e7890 */ /* 0x000fe2000fffe03f */
[----:B------:R-:W-:Y:S02]  /*2480*/  UMOV UR11, 0x80000020 ;  /* 0x80000020000b7882 */ /* 0x000fe40000000000 */
[----:B------:R-:W-:Y:S01]  /*2490*/  QGMMA.64x16x32.F32.E4M3.E4M3 R72, gdesc[UR8], RZ, !UPT ;  /* 0x00200000084879f3 */ /* 0x000fe2000c7008ff */
[----:B------:R-:W-:Y:S01]  /*24a0*/  UMOV UR10, UR13 ;  /* 0x0000000d000a7c82 */ /* 0x000fe20008000000 */
[----:B------:R-:W-:Y:S01]  /*24b0*/  UMOV UR11, 0x80000020 ;  /* 0x80000020000b7882 */ /* 0x000fe20000000000 */
[----:B------:R-:W-:Y:S01]  /*24c0*/  UIADD3 UR13, UR6, 0x2c0, URZ ;  /* 0x000002c0060d7890 */ /* 0x000fe2000fffe03f */
[----:B------:R-:W-:Y:S01]  /*24d0*/  QGMMA.64x16x32.F32.E4M3.E4M3 R64, gdesc[UR8], RZ, !UPT ;  /* 0x00200000084079f3 */ /* 0x000fe2000c7008ff */
[----:B------:R-:W-:Y:S01]  /*24e0*/  UMOV UR10, UR14 ;  /* 0x0000000e000a7c82 */ /* 0x000fe20008000000 */
[----:B------:R-:W-:Y:S01]  /*24f0*/  UIADD3 UR14, UR6, 0x300, URZ ;  /* 0x00000300060e7890 */ /* 0x000fe2000fffe03f */
        /* <DEDUP_REMOVED lines=21> */
[----:B------:R-:W-:Y:S01]  /*2650*/  UMOV UR10, UR13 ;  /* 0x0000000d000a7c82 */ /* 0x000fe20008000000 */
[----:B------:R-:W-:Y:S01]  /*2660*/  UMOV UR11, 0x80000020 ;  /* 0x80000020000b7882 */ /* 0x000fe20000000000 */
[----:B------:R-:W-:Y:S01]  /*2670*/  UIADD3 UR13, UR6, 0xc2, URZ ;  /* 0x000000c2060d7890 */ /* 0x000fe2000fffe03f */
[----:B------:R-:W-:Y:S01]  /*2680*/  QGMMA.64x16x32.F32.E4M3.E4M3 R136, gdesc[UR8], R136 ;  /* 0x00200000088879f3 */ /* 0x000fe20008700888 */
[----:B------:R-:W-:Y:S01]  /*2690*/  UMOV UR10, UR14 ;  /* 0x0000000e000a7c82 */ /* 0x000fe20008000000 */
[----:B------:R-:W-:-:S02]  /*26a0*/  UMOV UR11, 0x80000020 ;  /* 0x80000020000b7882 */ /* 0x000fc40000000000 */
[----:B------:R-:W-:Y:S01]  /*26b0*/  QGMMA.64x16x32.F32.E4M3.E4M3 R128, gdesc[UR8], R128 ;  /* 0x00200000088079f3 */ /* 0x000fe20008700880 */
[----:B------:R-:W-:Y:S01]  /*26c0*/  UMOV UR10, UR12 ;  /* 0x0000000c000a7c82 */ /* 0x000fe20008000000 */
[----:B------:R-:W-:Y:S01]  /*26d0*/  UMOV UR11, 0x80000020 ;  /* 0x80000020000b7882 */ /* 0x000fe20000000000 */
[----:B------:R-:W-:Y:S01]  /*26e0*/  UIADD3 UR12, UR6, 0x102, URZ ;  /* 0x00000102060c7890 */ /* 0x000fe2000fffe03f */
[----:B------:R-:W-:Y:S01]  /*26f0*/  QGMMA.64x16x32.F32.E4M3.E4M3 R120, gdesc[UR8], R120 ;  /* 0x00200000087879f3 */ /* 0x000fe20008700878 */
[----:B------:R-:W-:Y:S01]  /*2700*/  UMOV UR10, UR13 ;  /* 0x0000000d000a7c82 */ /* 0x000fe20008000000 */
[----:B------:R-:W-:Y:S01]  /*2710*/  UIADD3 UR13, UR6, 0x142, URZ ;  /* 0x00000142060d7890 */ /* 0x000fe2000fffe03f */
[----:B------:R-:W-:Y:S02]  /*2720*/  UMOV UR11, 0x80000020 ;  /* 0x80000020000b7882 */ /* 0x000fe40000000000 */
[----:B------:R-:W-:Y:S01]  /*2730*/  QGMMA.64x16x32.F32.E4M3.E4M3 R112, gdesc[UR8], R112 ;  /* 0x00200000087079f3 */ /* 0x000fe20008700870 */
[----:B------:R-:W-:Y:S01]  /*2740*/  UMOV UR10, UR12 ;  /* 0x0000000c000a7c82 */ /* 0x000fe20008000000 */
[----:B------:R-:W-:Y:S01]  /*2750*/  UMOV UR11, 0x80000020 ;  /* 0x80000020000b7882 */ /* 0x000fe20000000000 */
[----:B------:R-:W-:Y:S01]  /*2760*/  UIADD3 UR12, UR6, 0x182, URZ ;  /* 0x00000182060c7890 */ /* 0x000fe2000fffe03f */
[----:B------:R-:W-:Y:S01]  /*2770*/  QGMMA.64x16x32.F32.E4M3.E4M3 R104, gdesc[UR8], R104 ;  /* 0x00200000086879f3 */ /* 0x000fe20008700868 */
[----:B------:R-:W-:Y:S01]  /*2780*/  UMOV UR10, UR13 ;  /* 0x0000000d000a7c82 */ /* 0x000fe20008000000 */
[----:B------:R-:W-:Y:S01]  /*2790*/  UIADD3 UR13, UR6, 0x1c2, URZ ;  /* 0x000001c2060d7890 */ /* 0x000fe2000fffe03f */
        /* <DEDUP_REMOVED lines=24> */
[----:B------:R-:W-:Y:S01]  /*2920*/  UMOV UR11, 0x80000020 ;  /* 0x80000020000b7882 */ /* 0x000fe20000000000 */
[----:B------:R-:W-:Y:S01]  /*2930*/  UIADD3 UR6, UR6, 0x382, URZ ;  /* 0x0000038206067890 */ /* 0x000fe2000fffe03f */
[----:B------:R-:W-:Y:S01]  /*2940*/  QGMMA.64x16x32.F32.E4M3.E4M3 R48, gdesc[UR8], R48 ;  /* 0x00200000083079f3 */ /* 0x000fe20008700830 */
[----:B------:R-:W-:Y:S01]  /*2950*/  UMOV UR10, UR12 ;  /* 0x0000000c000a7c82 */ /* 0x000fe20008000000 */
[----:B------:R-:W-:-:S02]  /*2960*/  UMOV UR11, 0x80000020 ;  /* 0x80000020000b7882 */ /* 0x000fc40000000000 */
[----:B------:R-:W-:Y:S01]  /*2970*/  QGMMA.64x16x32.F32.E4M3.E4M3 R40, gdesc[UR8], R40 ;  /* 0x00200000082879f3 */ /* 0x000fe20008700828 */
[----:B------:R-:W-:Y:S01]  /*2980*/  UMOV UR10, UR13 ;  /* 0x0000000d000a7c82 */ /* 0x000fe20008000000 */
[----:B------:R-:W-:Y:S02]  /*2990*/  UMOV UR11, 0x80000020 ;  /* 0x80000020000b7882 */ /* 0x000fe40000000000 */
[----:B------:R-:W-:Y:S01]  /*29a0*/  QGMMA.64x16x32.F32.E4M3.E4M3 R32, gdesc[UR8], R32 ;  /* 0x00200000082079f3 */ /* 0x000fe20008700820 */
[----:B------:R-:W-:Y:S01]  /*29b0*/  UMOV UR10, UR6 ;  /* 0x00000006000a7c82 */ /* 0x000fe20008000000 */
[----:B------:R-:W-:Y:S02]  /*29c0*/  UMOV UR11, 0x80000020 ;  /* 0x80000020000b7882 */ /* 0x000fe40000000000 */
[----:B------:R-:W-:Y:S01]  /*29d0*/  QGMMA.64x16x32.F32.E4M3.E4M3 R24, gdesc[UR8], R24, gsb0 ;  /* 0x00200000081879f3 */ /* 0x000fe20008000818 */
[----:B0-----:R-:W-:Y:S05]  /*29e0*/  @!P0 BRA `(.L_x_19) ;  /* 0x0000000800248947 */ /* 0x001fea0003800000 */
[----:B------:R-:W-:Y:S02]  /*29f0*/  WARPGROUP.DEPBAR.LE gsb0, 0x0 ;  /* 0x00008000000079c5 */ /* 0x000fe40000010000 */
[----:B------:R-:W-:-:S01]  /*2a00*/  FADD R227, RZ, R136 ;  /* 0x00000088ffe37221 */ /* 0x000fc20000000000 */
[----:B------:R-:W-:Y:S01]  /*2a10*/  FADD R226, RZ, R137 ;  /* 0x00000089ffe27221 */ /* 0x000fe20000000000 */
[----:B------:R-:W-:-:S01]  /*2a20*/  FADD R225, RZ, R138 ;  /* 0x0000008affe17221 */ /* 0x000fc20000000000 */
[----:B------:R-:W-:Y:S01]  /*2a30*/  FADD R224, RZ, R139 ;  /* 0x0000008bffe07221 */ /* 0x000fe20000000000 */
[----:B------:R-:W-:-:S01]  /*2a40*/  FADD R223, RZ, R140 ;  /* 0x0000008cffdf7221 */ /* 0x000fc20000000000 */
[----:B------:R0:W-:Y:S01]  /*2a50*/  STL [R1+0x60], R227 ;  /* 0x000060e301007387 */ /* 0x0001e20000100800 */
[----:B------:R-:W-:-:S01]  /*2a60*/  FADD R222, RZ, R141 ;  /* 0x0000008dffde7221 */ /* 0x000fc20000000000 */
[----:B------:R-:W-:Y:S01]  /*2a70*/  FADD R221, RZ, R142 ;  /* 0x0000008effdd7221 */ /* 0x000fe20000000000 */
[----:B------:R-:W-:-:S01]  /*2a80*/  FADD R220, RZ, R143 ;  /* 0x0000008fffdc7221 */ /* 0x000fc20000000000 */
[----:B------:R-:W-:Y:S01]  /*2a90*/  FADD R219, RZ, R128 ;  /* 0x00000080ffdb7221 */ /* 0x000fe20000000000 */
[----:B------:R-:W-:-:S01]  /*2aa0*/  FADD R218, RZ, R129 ;  /* 0x00000081ffda7221 */ /* 0x000fc20000000000 */
[----:B------:R-:W-:Y:S01]  /*2ab0*/  FADD R217, RZ, R130 ;  /* 0x00000082ffd97221 */ /* 0x000fe20000000000 */
[----:B------:R-:W-:-:S01]  /*2ac0*/  FADD R216, RZ, R131 ;  /* 0x00000083ffd87221 */ /* 0x000fc20000000000 */
[----:B------:R-:W-:Y:S01]  /*2ad0*/  FADD R215, RZ, R132 ;  /* 0x00000084ffd77221 */ /* 0x000fe20000000000 */
[----:B------:R-:W-:-:S01]  /*2ae0*/  FADD R214, RZ, R133 ;  /* 0x00000085ffd67221 */ /* 0x000fc20000000000 */
[----:B0-----:R-:W-:Y:S01]  /*2af0*/  FADD R227, RZ, R35 ;  /* 0x00000023ffe37221 */ /* 0x001fe20000000000 */
[----:B------:R-:W-:-:S01]  /*2b00*/  FADD R213, RZ, R134 ;  /* 0x00000086ffd57221 */ /* 0x000fc20000000000 */
[----:B------:R-:W-:Y:S01]  /*2b10*/  FADD R212, RZ, R135 ;  /* 0x00000087ffd47221 */ /* 0x000fe20000000000 */
[----:B------:R-:W-:-:S01]  /*2b20*/  FADD R211, RZ, R120 ;  /* 0x00000078ffd37221 */ /* 0x000fc20000000000 */
[----:B------:R-:W-:Y:S01]  /*2b30*/  FADD R210, RZ, R121 ;  /* 0x00000079ffd27221 */ /* 0x000fe20000000000 */
[----:B------:R0:W-:Y:S01]  /*2b40*/  STL [R1], R227 ;  /* 0x000000e301007387 */ /* 0x0001e20000100800 */
        /* <DEDUP_REMOVED lines=101> */
[----:B------:R-:W-:-:S03]  /*31a0*/  FADD R0, RZ, R34 ;  /* 0x00000022ff007221 */ /* 0x000fc60000000000 */
[----:B------:R0:W-:Y:S02]  /*31b0*/  STL [R1+0x1c], R227 ;  /* 0x00001ce301007387 */ /* 0x0001e40000100800 */
[----:B0-----:R-:W-:-:S05]  /*31c0*/  FADD R227, RZ, R27 ;  /* 0x0000001bffe37221 */ /* 0x001fca0000000000 */
        /* <DEDUP_REMOVED lines=8> */
[----:B------:R0:W-:Y:S04]  /*3250*/  STL [R1+0x30], R227 ;  /* 0x000030e301007387 */ /* 0x0001e80000100800 */
[----:B0-----:R0:W5:Y:S01]  /*3260*/  LDL.LU R227, [R1+0x60] ;  /* 0x0000600001e37983 */ /* 0x0011620000300800 */
[----:B------:R-:W-:-:S05]  /*3270*/  UMOV UR59, URZ ;  /* 0x0000003f003b7c82 */ /* 0x000fca0008000000 */
.L_x_19:
[----:B------:R1:W-:Y:S04]  /*3280*/  STL [R1+0x64], R2 ;  /* 0x0000640201007387 */ /* 0x0003e80000100800 */
[----:B-1----:R-:W2:Y:S04]  /*3290*/  LDL R2, [R1+0x40] ;  /* 0x0000400001027983 */ /* 0x002ea80000100800 */
[----:B------:R1:W-:Y:S04]  /*32a0*/  STL [R1+0x60], R0 ;  /* 0x0000600001007387 */ /* 0x0003e80000100800 */
[----:B-1----:R-:W4:Y:S01]  /*32b0*/  LDL R0, [R1+0x4c] ;  /* 0x00004c0001007983 */ /* 0x002f220000100800 */
[----:B--2---:R-:W-:-:S03]  /*32c0*/  R2UR UR6, R2 ;  /* 0x00000000020672ca */ /* 0x004fc600000e0000 */
[----:B------:R1:W5:Y:S01]  /*32d0*/  LDL.LU R2, [R1+0x64] ;  /* 0x0000640001027983 */ /* 0x0003620000300800 */
[----:B----4-:R-:W-:-:S03]  /*32e0*/  R2UR UR9, R0 ;  /* 0x00000000000972ca */ /* 0x010fc600000e0000 */
[----:B------:R1:W5:Y:S06]  /*32f0*/  LDL.LU R0, [R1+0x60] ;  /* 0x0000600001007983 */ /* 0x00036c0000300800 */
[----:B------:R-:W-:-:S04]  /*3300*/  UIADD3 UR6, UR6, 0x1, URZ ;  /* 0x0000000106067890 */ /* 0x000fc8000fffe03f */
[----:B------:R-:W-:-:S04]  /*3310*/  UISETP.NE.AND UP0, UPT, UR6, 0x9, UPT ;  /* 0x000000090600788c */ /* 0x000fc8000bf05270 */
[----:B------:R-:W-:Y:S02]  /*3320*/  USEL UR8, URZ, 0x1, UP0 ;  /* 0x000000013f087887 */ /* 0x000fe40008000000 */
[----:B------:R-:W-:Y:S02]  /*3330*/  USEL UR6, UR6, URZ, UP0 ;  /* 0x0000003f06067287 */ /* 0x000fe40008000000 */
[----:B------:R-:W-:-:S06]  /*3340*/  ULOP3.LUT UR8, UR9, UR8, URZ, 0x3c, !UPT ;  /* 0x0000000809087292 */ /* 0x000fcc000f8e3c3f */
[----:B------:R-:W-:Y:S01]  /*3350*/  IMAD.U32 R228, RZ, RZ, UR8 ;  /* 0x00000008ffe47e24 */ /* 0x000fe2000f8e00ff */
[----:B-1----:R-:W-:-:S06]  /*3360*/  UMOV UR8, 0x1 ;  /* 0x0000000100087882 */ /* 0x002fcc0000000000 */
.L_x_14:
[----:B-----5:R1:W-:Y:S04]  /*3370*/  STL [R1+0x60], R0 ;  /* 0x0000600001007387 */ /* 0x0203e80000100800 */
[----:B-1----:R-:W2:Y:S02]  /*3380*/  LDL R0, [R1+0x54] ;  /* 0x0000540001007983 */ /* 0x002ea40000100800 */
[----:B--2---:R-:W-:Y:S02]  /*3390*/  R2UR UR10, R0 ;  /* 0x00000000000a72ca */ /* 0x004fe400000e0000 */
[----:B------:R1:W5:Y:S11]  /*33a0*/  LDL.LU R0, [R1+0x60] ;  /* 0x0000600001007983 */ /* 0x0003760000300800 */
[----:B------:R-:W-:-:S04]  /*33b0*/  UISETP.LT.AND UP0, UPT, UR10, 0x1, UPT ;  /* 0x000000010a00788c */ /* 0x000fc8000bf01270 */
[----:B------:R-:W-:-:S04]  /*33c0*/  USEL UR9, UR10, 0x1, UP0 ;  /* 0x000000010a097887 */ /* 0x000fc80008000000 */
[----:B------:R-:W-:-:S04]  /*33d0*/  UIADD3 UR61, UR10, -UR9, URZ ;  /* 0x800000090a3d7290 */ /* 0x000fc8000fffe03f */
[----:B------:R-:W-:-:S06]  /*33e0*/  UISETP.GE.AND UP0, UPT, UR61, 0x1, UPT ;  /* 0x000000013d00788c */ /* 0x000fcc000bf06270 */
[----:B------:R-:W-:-:S13]  /*33f0*/  PLOP3.LUT P0, PT, PT, PT, UP0, 0x80, 0x0 ;  /* 0x000000000000781c */ /* 0x000fda0003f0f008 */
[----:B-1----:R-:W-:Y:S05]  /*3400*/  @!P0 BRA `(.L_x_20) ;  /* 0x0000001800248947 */ /* 0x002fea0003800000 */
[----:B-----5:R1:W-:Y:S04]  /*3410*/  STL [R1+0x60], R0 ;  /* 0x0000600001007387 */ /* 0x0203e80000100800 */
[----:B-1----:R-:W2:Y:S02]  /*3420*/  LDL R0, [R1+0x40] ;  /* 0x0000400001007983 */ /* 0x002ea40000100800 */
[----:B--2---:R-:W-:Y:S02]  /*3430*/  R2UR UR60, R0 ;  /* 0x00000000003c72ca */ /* 0x004fe400000e0000 */
[----:B------:R1:W5:-:S13]  /*3440*/  LDL.LU R0, [R1+0x60] ;  /* 0x0000600001007983 */ /* 0x00035a0000300800 */
.L_x_28:
[----:B-----5:R2:W-:Y:S04]  /*3450*/  STL [R1+0x60], R0 ;  /* 0x0000600001007387 */ /* 0x0205e80000100800 */
[----:B--2---:R-:W2:Y:S02]  /*3460*/  LDL R0, [R1+0x38] ;  /* 0x0000380001007983 */ /* 0x004ea40000100800 */
[----:B--2---:R-:W-:Y:S02]  /*3470*/  R2UR UR9, R0 ;  /* 0x00000000000972ca */ /* 0x004fe400000e0000 */
[----:B------:R2:W5:Y:S11]  /*3480*/  LDL.LU R0, [R1+0x60] ;  /* 0x0000600001007983 */ /* 0x0005760000300800 */
[----:B------:R-:W-:-:S06]  /*3490*/  UISETP.NE.AND UP0, UPT, UR9, 0x3, UPT ;  /* 0x000000030900788c */ /* 0x000fcc000bf05270 */
[----:B------:R-:W-:-:S13]  /*34a0*/  PLOP3.LUT P1, PT, PT, PT, UP0, 0x80, 0x0 ;  /* 0x000000000000781c */ /* 0x000fda0003f2f008 */
[----:B--2-4-:R-:W-:Y:S05]  /*34b0*/  @!P1 BRA `(.L_x_21) ;  /* 0x0000000000049947 */ /* 0x014fea0003800000 */
[----:B------:R-:W-:Y:S01]  /*34c0*/  BPT.TRAP 0x1 ;  /* 0x000000040000795c */ /* 0x000fe20000300000 */
.L_x_21:
[----:B------:R-:W2:Y:S01]  /*34d0*/  S2UR UR9, SR_CgaCtaId ;  /* 0x00000000000979c3 */ /* 0x000ea20000008800 */
[----:B------:R-:W-:Y:S01]  /*34e0*/  UMOV UR58, 0x400 ;  /* 0x00000400003a7882 */ /* 0x000fe20000000000 */
[----:B------:R-:W-:Y:S01]  /*34f0*/  SHF.L.U32 R229, R228, 0x1f, RZ ;  /* 0x0000001fe4e57819 */ /* 0x000fe200000006ff */
[----:B--2---:R-:W-:-:S04]  /*3500*/  ULEA UR58, UR9, UR58, 0x18 ;  /* 0x0000003a093a7291 */ /* 0x004fc8000f8ec03f */
[----:B------:R-:W-:-:S09]  /*3510*/  ULEA UR9, UR6, UR58, 0x3 ;  /* 0x0000003a06097291 */ /* 0x000fd2000f8e183f */
[----:B------:R2:W4:Y:S01]  /*3520*/  SYNCS.PHASECHK.TRANS64.TRYWAIT P0, [UR9], R229 ;  /* 0x000000e5ff0075a7 */ /* 0x0005220008000149 */
[----:B------:R-:W-:Y:S05]  /*3530*/  @!P1 BRA `(.L_x_22) ;  /* 0x0000000000049947 */ /* 0x000fea0003800000 */
[----:B------:R-:W-:Y:S01]  /*3540*/  BPT.TRAP 0x1 ;  /* 0x000000040000795c */ /* 0x000fe20000300000 */
.L_x_22:
[----:B----4-:R-:W-:Y:S05]  /*3550*/  @P0 BRA `(.L_x_23) ;  /* 0x0000000000080947 */ /* 0x010fea0003800000 */
[----:B------:R-:W4:Y:S02]  /*3560*/  SYNCS.PHASECHK.TRANS64.TRYWAIT P0, [UR9], R229 ;  /* 0x000000e5ff0075a7 */ /* 0x000f240008000149 */
[----:B----4-:R-:W-:Y:S05]  /*3570*/  @!P0 BRA `(.L_x_24) ;  /* 0x000000d400708947 */ /* 0x010fea0003800000 */
.L_x_23:
[----:B-----5:R4:W-:Y:S04]  /*3580*/  STL [R1+0x60], R0 ;  /* 0x0000600001007387 */ /* 0x0209e80000100800 */
[----:B----4-:R-:W4:Y:S01]  /*3590*/  LDL R0, [R1+0x34] ;  /* 0x0000340001007983 */ /* 0x010f220000100800 */
[----:B------:R-:W-:Y:S02]  /*35a0*/  UISETP.NE.AND UP0, UPT, UR7, URZ, UPT ;  /* 0x0000003f0700728c */ /* 0x000fe4000bf05270 */
[----:B------:R-:W-:-:S04]  /*35b0*/  UIADD3 UR7, UR58, 0x12180, URZ ;  /* 0x000121803a077890 */ /* 0x000fc8000fffe03f */
[----:B------:R-:W-:-:S04]  /*35c0*/  USHF.R.U32.HI UR7, URZ, 0x4, UR7 ;  /* 0x000000043f077899 */ /* 0x000fc80008011607 */
[----:B------:R-:W-:Y:S02]  /*35d0*/  ULOP3.LUT UR7, UR7, 0x3fff, URZ, 0xc0, !UPT ;  /* 0x00003fff07077892 */ /* 0x000fe4000f8ec03f */
[----:B------:R-:W-:Y:S02]  /*35e0*/  USEL UR8, UR8, URZ, !UP0 ;  /* 0x0000003f08087287 */ /* 0x000fe4000c000000 */
[----:B------:R-:W-:Y:S02]  /*35f0*/  ULOP3.LUT UR7, UR7, 0x10000, URZ, 0xfc, !UPT ;  /* 0x0001000007077892 */ /* 0x000fe4000f8efc3f */
[----:B------:R-:W-:Y:S02]  /*3600*/  UISETP.NE.U32.AND UP0, UPT, UR8, URZ, UPT ;  /* 0x0000003f0800728c */ /* 0x000fe4000bf05070 */
[----:B------:R-:W-:Y:S01]  /*3610*/  UIMAD UR7, UR6, 0x3c0, UR7 ;  /* 0x000003c0060778a4 */ /* 0x000fe2000f8e0207 */
[----:B------:R-:W-:-:S03]  /*3620*/  WARPGROUP.ARRIVE ;  /* 0x00000000000079c5 */ /* 0x000fc60000000000 */
[----:B------:R-:W-:Y:S01]  /*3630*/  UIADD3 UR10, UR7, 0x40, URZ ;  /* 0x00000040070a7890 */ /* 0x000fe2000fffe03f */
[----:B------:R-:W-:Y:S02]  /*3640*/  UMOV UR21, 0x80000020 ;  /* 0x8000002000157882 */ /* 0x000fe40000000000 */
[----:B------:R-:W-:Y:S01]  /*3650*/  UMOV UR22, UR7 ;  /* 0x0000000700167c82 */ /* 0x000fe20008000000 */
[----:B------:R-:W-:Y:S01]  /*3660*/  UMOV UR23, 0x80000020 ;  /* 0x8000002000177882 */ /* 0x000fe20000000000 */
[----:B------:R-:W-:Y:S02]  /*3670*/  UIADD3 UR26, UR7, 0x80, URZ ;  /* 0x00000080071a7890 */ /* 0x000fe4000fffe03f */
[----:B------:R-:W-:Y:S02]  /*3680*/  UIADD3 UR30, UR7, 0xc0, URZ ;  /* 0x000000c0071e7890 */ /* 0x000fe4000fffe03f */
[----:B------:R-:W-:Y:S02]  /*3690*/  UIADD3 UR34, UR7, 0x100, URZ ;  /* 0x0000010007227890 */ /* 0x000fe4000fffe03f */
[----:B------:R-:W-:Y:S01]  /*36a0*/  UIADD3 UR42, UR7, 0x140, URZ ;  /* 0x00000140072a7890 */ /* 0x000fe2000fffe03f */
[----:B------:R-:W-:Y:S01]  /*36b0*/  UMOV UR25, UR21 ;  /* 0x0000001500197c82 */ /* 0x000fe20008000000 */
[----:B------:R-:W-:Y:S01]  /*36c0*/  UMOV UR27, 0x80000020 ;  /* 0x80000020001b7882 */ /* 0x000fe20000000000 */
[----:B------:R-:W-:Y:S01]  /*36d0*/  UMOV UR29, UR21 ;  /* 0x00000015001d7c82 */ /* 0x000fe20008000000 */
[----:B------:R-:W-:Y:S01]  /*36e0*/  UMOV UR31, 0x80000020 ;  /* 0x80000020001f7882 */ /* 0x000fe20000000000 */
[----:B------:R-:W-:Y:S01]  /*36f0*/  UMOV UR33, UR21 ;  /* 0x0000001500217c82 */ /* 0x000fe20008000000 */
[----:B------:R-:W-:Y:S01]  /*3700*/  UMOV UR35, 0x80000020 ;  /* 0x8000002000237882 */ /* 0x000fe20000000000 */
[----:B------:R-:W-:Y:S01]  /*3710*/  UMOV UR41, UR21 ;  /* 0x0000001500297c82 */ /* 0x000fe20008000000 */
[----:B------:R-:W-:Y:S01]  /*3720*/  UMOV UR43, 0x80000020 ;  /* 0x80000020002b7882 */ /* 0x000fe20000000000 */
[----:B------:R-:W-:Y:S01]  /*3730*/  UMOV UR11, 0x80000020 ;  /* 0x80000020000b7882 */ /* 0x000fe20000000000 */
[----:B------:R-:W-:-:S02]  /*3740*/  UIADD3 UR38, UR7, 0x1c0, URZ ;  /* 0x000001c007267890 */ /* 0x000fc4000fffe03f */
[----:B------:R-:W-:Y:S01]  /*3750*/  UIADD3 UR18, UR7, 0x240, URZ ;  /* 0x0000024007127890 */ /* 0x000fe2000fffe03f */
[----:B------:R-:W-:Y:S01]  /*3760*/  UMOV UR37, UR21 ;  /* 0x0000001500257c82 */ /* 0x000fe20008000000 */
[----:B------:R-:W-:Y:S01]  /*3770*/  UMOV UR39, 0x80000020 ;  /* 0x8000002000277882 */ /* 0x000fe20000000000 */
[----:B------:R-:W-:Y:S01]  /*3780*/  UMOV UR13, UR21 ;  /* 0x00000015000d7c82 */ /* 0x000fe20008000000 */
[----:B------:R-:W-:Y:S01]  /*3790*/  UMOV UR15, 0x80000020 ;  /* 0x80000020000f7882 */ /* 0x000fe20000000000 */
[----:B------:R-:W-:Y:S01]  /*37a0*/  UMOV UR17, UR21 ;  /* 0x0000001500117c82 */ /* 0x000fe20008000000 */
[----:B------:R-:W-:Y:S01]  /*37b0*/  UMOV UR19, 0x80000020 ;  /* 0x8000002000137882 */ /* 0x000fe20000000000 */
[----:B------:R-:W-:Y:S02]  /*37c0*/  UIADD3 UR46, UR7, 0x282, URZ ;  /* 0x00000282072e7890 */ /* 0x000fe4000fffe03f */
[----:B------:R-:W-:Y:S02]  /*37d0*/  UIADD3 UR50, UR7, 0x2c2, URZ ;  /* 0x000002c207327890 */ /* 0x000fe4000fffe03f */
[----:B------:R-:W-:Y:S01]  /*37e0*/  UIADD3 UR54, UR7, 0x302, URZ ;  /* 0x0000030207367890 */ /* 0x000fe2000fffe03f */
[----:B------:R-:W-:Y:S01]  /*37f0*/  UMOV UR47, 0x80000020 ;  /* 0x80000020002f7882 */ /* 0x000fe20000000000 */
[----:B------:R-:W-:Y:S01]  /*3800*/  UMOV UR51, 0x80000020 ;  /* 0x8000002000337882 */ /* 0x000fe20000000000 */
[----:B------:R-:W-:Y:S01]  /*3810*/  UMOV UR55, 0x80000020 ;  /* 0x8000002000377882 */ /* 0x000fe20000000000 */
[----:B----4-:R-:W-:-:S02]  /*3820*/  R2UR UR9, R0 ;  /* 0x00000000000972ca */ /* 0x010fc400000e0000 */
[----:B------:R4:W5:Y:S01]  /*3830*/  LDL.LU R0, [R1+0x60] ;  /* 0x0000600001007983 */ /* 0x0009620000300800 */
[----:B------:R-:W-:-:S10]  /*3840*/  UIADD3 UR59, UR59, 0x2, URZ ;  /* 0x000000023b3b7890 */ /* 0x000fd4000fffe03f */
[----:B------:R-:W-:-:S03]  /*3850*/  ULOP3.LUT UR20, UR9, 0x10000, URZ, 0xfc, !UPT ;  /* 0x0001000009147892 */ /* 0x000fc6000f8efc3f */
[----:B------:R-:W-:Y:S01]  /*3860*/  UMOV UR9, UR21 ;  /* 0x0000001500097c82 */ /* 0x000fe20008000000 */
[----:B------:R-:W-:-:S04]  /*3870*/  ULEA UR20, UR6, UR20, 0x9 ;  /* 0x0000001406147291 */ /* 0x000fc8000f8e483f */
[----:B------:R-:W-:-:S03]  /*3880*/  UIADD3 UR14, UR20, 0x2, URZ ;  /* 0x00000002140e7890 */ /* 0x000fc6000fffe03f */
[----:B------:R-:W-:Y:S01]  /*3890*/  UMOV UR24, UR20 ;  /* 0x0000001400187c82 */ /* 0x000fe20008000000 */
[----:B------:R-:W-:Y:S01]  /*38a0*/  UMOV UR28, UR20 ;  /* 0x00000014001c7c82 */ /* 0x000fe20008000000 */
[----:B------:R-:W-:Y:S01]  /*38b0*/  QGMMA.64x16x32.F32.E4M3.E4M3 R136, gdesc[UR20], R136, UP0 ;  /* 0x00200000148879f3 */ /* 0x000fe2000bf00888 */
[----:B------:R-:W-:Y:S01]  /*38c0*/  UMOV UR22, UR10 ;  /* 0x0000000a00167c82 */ /* 0x000fe20008000000 */
[----:B------:R-:W-:Y:S01]  /*38d0*/  UIADD3 UR10, UR7, 0x180, URZ ;  /* 0x00000180070a7890 */ /* 0x000fe2000fffe03f */
[----:B------:R-:W-:Y:S01]  /*38e0*/  UMOV UR23, 0x80000020 ;  /* 0x8000002000177882 */ /* 0x000fe20000000000 */
[----:B------:R-:W-:Y:S01]  /*38f0*/  UMOV UR32, UR20 ;  /* 0x0000001400207c82 */ /* 0x000fe20008000000 */
[----:B------:R-:W-:Y:S01]  /*3900*/  QGMMA.64x16x32.F32.E4M3.E4M3 R128, gdesc[UR20], R128, UP0 ;  /* 0x00200000148079f3 */ /* 0x000fe2000bf00880 */
[----:B------:R-:W-:Y:S01]  /*3910*/  UMOV UR40, UR20 ;  /* 0x0000001400287c82 */ /* 0x000fe20008000000 */
[----:B------:R-:W-:Y:S01]  /*3920*/  UMOV UR8, UR20 ;  /* 0x0000001400087c82 */ /* 0x000fe20008000000 */
[----:B------:R-:W-:Y:S01]  /*3930*/  UIADD3 UR22, UR7, 0x280, URZ ;  /* 0x0000028007167890 */ /* 0x000fe2000fffe03f */
[----:B------:R-:W-:Y:S01]  /*3940*/  QGMMA.64x16x32.F32.E4M3.E4M3 R120, gdesc[UR24], R120, UP0 ;  /* 0x00200000187879f3 */ /* 0x000fe2000bf00878 */
[----:B------:R-:W-:Y:S01]  /*3950*/  UIADD3 UR26, UR7, 0x2c0, URZ ;  /* 0x000002c0071a7890 */ /* 0x000fe2000fffe03f */
[----:B------:R-:W-:-:S02]  /*3960*/  UMOV UR36, UR20 ;  /* 0x0000001400247c82 */ /* 0x000fc40008000000 */
[----:B------:R-:W-:Y:S01]  /*3970*/  QGMMA.64x16x32.F32.E4M3.E4M3 R112, gdesc[UR28], R112, UP0 ;  /* 0x002000001c7079f3 */ /* 0x000fe2000bf00870 */
[----:B------:R-:W-:Y:S01]  /*3980*/  UIADD3 UR30, UR7, 0x300, URZ ;  /* 0x00000300071e7890 */ /* 0x000fe2000fffe03f */
[----:B------:R-:W-:Y:S02]  /*3990*/  UMOV UR12, UR20 ;  /* 0x00000014000c7c82 */ /* 0x000fe40008000000 */
[----:B------:R-:W-:Y:S01]  /*39a0*/  QGMMA.64x16x32.F32.E4M3.E4M3 R104, gdesc[UR32], R104, UP0 ;  /* 0x00200000206879f3 */ /* 0x000fe2000bf00868 */
[----:B------:R-:W-:Y:S01]  /*39b0*/  UIADD3 UR34, UR7, 0x340, URZ ;  /* 0x0000034007227890 */ /* 0x000fe2000fffe03f */
[----:B------:R-:W-:Y:S02]  /*39c0*/  UMOV UR16, UR20 ;  /* 0x0000001400107c82 */ /* 0x000fe40008000000 */
[----:B------:R-:W-:Y:S01]  /*39d0*/  QGMMA.64x16x32.F32.E4M3.E4M3 R96, gdesc[UR40], R96, UP0 ;  /* 0x00200000286079f3 */ /* 0x000fe2000bf00860 */
[----:B------:R-:W-:Y:S01]  /*39e0*/  UIADD3 UR42, UR7, 0x380, URZ ;  /* 0x00000380072a7890 */ /* 0x000fe2000fffe03f */
[----:B------:R-:W-:-:S02]  /*39f0*/  UMOV UR23, 0x80000020 ;  /* 0x8000002000177882 */ /* 0x000fc40000000000 */
[----:B------:R-:W-:Y:S01]  /*3a00*/  QGMMA.64x16x32.F32.E4M3.E4M3 R88, gdesc[UR8], R88, UP0 ;  /* 0x00200000085879f3 */ /* 0x000fe2000bf00858 */
[----:B------:R-:W-:Y:S01]  /*3a10*/  UIADD3 UR10, UR7, 0x200, URZ ;  /* 0x00000200070a7890 */ /* 0x000fe2000fffe03f */
[----:B------:R-:W-:Y:S02]  /*3a20*/  UMOV UR8, UR14 ;  /* 0x0000000e00087c82 */ /* 0x000fe40008000000 */
[----:B------:R-:W-:Y:S01]  /*3a30*/  QGMMA.64x16x32.F32.E4M3.E4M3 R80, gdesc[UR36], R80, UP0 ;  /* 0x00200000245079f3 */ /* 0x000fe2000bf00850 */
[----:B------:R-:W-:Y:S01]  /*3a40*/  UMOV UR24, UR20 ;  /* 0x0000001400187c82 */ /* 0x000fe20008000000 */
[----:B------:R-:W-:Y:S01]  /*3a50*/  UMOV UR25, UR21 ;  /* 0x0000001500197c82 */ /* 0x000fe20008000000 */
[----:B------:R-:W-:Y:S01]  /*3a60*/  UMOV UR27, 0x80000020 ;  /* 0x80000020001b7882 */ /* 0x000fe20000000000 */
[----:B------:R-:W-:Y:S01]  /*3a70*/  UMOV UR14, UR10 ;  /* 0x0000000a000e7c82 */ /* 0x000fe20008000000 */
[----:B------:R-:W-:Y:S01]  /*3a80*/  UMOV UR28, UR20 ;  /* 0x00000014001c7c82 */ /* 0x000fe20008000000 */
[----:B------:R-:W-:Y:S01]  /*3a90*/  QGMMA.64x16x32.F32.E4M3.E4M3 R72, gdesc[UR12], R72, UP0 ;  /* 0x002000000c4879f3 */ /* 0x000fe2000bf00848 */
[----:B------:R-:W-:Y:S01]  /*3aa0*/  UMOV UR29, UR21 ;  /* 0x00000015001d7c82 */ /* 0x000fe20008000000 */
[----:B------:R-:W-:Y:S01]  /*3ab0*/  UMOV UR31, 0x80000020 ;  /* 0x80000020001f7882 */ /* 0x000fe20000000000 */
        /* <DEDUP_REMOVED lines=8> */
[----:B------:R-:W-:Y:S01]  /*3b40*/  UIADD3 UR10, UR7, 0x2, URZ ;  /* 0x00000002070a7890 */ /* 0x000fe2000fffe03f */
[----:B------:R-:W-:Y:S01]  /*3b50*/  QGMMA.64x16x32.F32.E4M3.E4M3 R48, gdesc[UR24], R48, UP0 ;  /* 0x00200000183079f3 */ /* 0x000fe2000bf00830 */
[----:B------:R-:W-:Y:S01]  /*3b60*/  UIADD3 UR14, UR7, 0x42, URZ ;  /* 0x00000042070e7890 */ /* 0x000fe2000fffe03f */
[----:B------:R-:W-:-:S02]  /*3b70*/  UMOV UR9, 0x80000020 ;  /* 0x8000002000097882 */ /* 0x000fc40000000000 */
[----:B------:R-:W-:Y:S01]  /*3b80*/  QGMMA.64x16x32.F32.E4M3.E4M3 R40, gdesc[UR28], R40, UP0 ;  /* 0x002000001c2879f3 */ /* 0x000fe2000bf00828 */
[----:B------:R-:W-:Y:S01]  /*3b90*/  UMOV UR11, 0x80000020 ;  /* 0x80000020000b7882 */ /* 0x000fe20000000000 */
[----:B------:R-:W-:Y:S02]  /*3ba0*/  UIADD3 UR18, UR7, 0x82, URZ ;  /* 0x0000008207127890 */ /* 0x000fe4000fffe03f */
[----:B------:R-:W-:Y:S01]  /*3bb0*/  QGMMA.64x16x32.F32.E4M3.E4M3 R32, gdesc[UR32], R32, UP0 ;  /* 0x00200000202079f3 */ /* 0x000fe2000bf00820 */
[----:B------:R-:W-:Y:S02]  /*3bc0*/  UIADD3 UR22, UR7, 0xc2, URZ ;  /* 0x000000c207167890 */ /* 0x000fe4000fffe03f */
[----:B------:R-:W-:Y:S01]  /*3bd0*/  UIADD3 UR26, UR7, 0x142, URZ ;  /* 0x00000142071a7890 */ /* 0x000fe2000fffe03f */
[----:B------:R-:W-:Y:S01]  /*3be0*/  QGMMA.64x16x32.F32.E4M3.E4M3 R24, gdesc[UR40], R24, UP0 ;  /* 0x00200000281879f3 */ /* 0x000fe2000bf00818 */
[----:B------:R-:W-:Y:S02]  /*3bf0*/  UIADD3 UR30, UR7, 0x182, URZ ;  /* 0x00000182071e7890 */ /* 0x000fe4000fffe03f */
[----:B------:R-:W-:Y:S01]  /*3c00*/  UIADD3 UR34, UR7, 0x1c2, URZ ;  /* 0x000001c207227890 */ /* 0x000fe2000fffe03f */
[----:B------:R-:W-:Y:S01]  /*3c10*/  QGMMA.64x16x32.F32.E4M3.E4M3 R136, gdesc[UR8], R136 ;  /* 0x00200000088879f3 */ /* 0x000fe20008700888 */
[----:B------:R-:W-:Y:S01]  /*3c20*/  UMOV UR10, UR14 ;  /* 0x0000000e000a7c82 */ /* 0x000fe20008000000 */
[----:B------:R-:W-:Y:S01]  /*3c30*/  UMOV UR11, 0x80000020 ;  /* 0x80000020000b7882 */ /* 0x000fe20000000000 */
[----:B------:R-:W-:Y:S01]  /*3c40*/  UIADD3 UR38, UR7, 0x202, URZ ;  /* 0x0000020207267890 */ /* 0x000fe2000fffe03f */
[----:B------:R-:W-:Y:S01]  /*3c50*/  QGMMA.64x16x32.F32.E4M3.E4M3 R128, gdesc[UR8], R128 ;  /* 0x00200000088079f3 */ /* 0x000fe20008700880 */
[----:B------:R-:W-:Y:S01]  /*3c60*/  UIADD3 UR10, UR7, 0x102, URZ ;  /* 0x00000102070a7890 */ /* 0x000fe2000fffe03f */
[----:B------:R-:W-:Y:S01]  /*3c70*/  UMOV UR12, UR8 ;  /* 0x00000008000c7c82 */ /* 0x000fe20008000000 */
[----:B------:R-:W-:Y:S01]  /*3c80*/  UMOV UR13, UR9 ;  /* 0x00000009000d7c82 */ /* 0x000fe20008000000 */
[----:B------:R-:W-:Y:S01]  /*3c90*/  UMOV UR14, UR18 ;  /* 0x00000012000e7c82 */ /* 0x000fe20008000000 */
[----:B------:R-:W-:Y:S01]  /*3ca0*/  UMOV UR15, 0x80000020 ;  /* 0x80000020000f7882 */ /* 0x000fe20000000000 */
[----:B------:R-:W-:Y:S01]  /*3cb0*/  UIADD3 UR42, UR7, 0x242, URZ ;  /* 0x00000242072a7890 */ /* 0x000fe2000fffe03f */
[----:B------:R-:W-:Y:S01]  /*3cc0*/  QGMMA.64x16x32.F32.E4M3.E4M3 R120, gdesc[UR12], R120 ;  /* 0x002000000c7879f3 */ /* 0x000fe20008700878 */
[----:B------:R-:W-:Y:S01]  /*3cd0*/  UMOV UR16, UR8 ;  /* 0x0000000800107c82 */ /* 0x000fe20008000000 */
[----:B------:R-:W-:Y:S01]  /*3ce0*/  UMOV UR17, UR9 ;  /* 0x0000000900117c82 */ /* 0x000fe20008000000 */
[----:B------:R-:W-:Y:S01]  /*3cf0*/  UMOV UR18, UR22 ;  /* 0x0000001600127c82 */ /* 0x000fe20008000000 */
[----:B------:R-:W-:Y:S01]  /*3d00*/  UMOV UR19, 0x80000020 ;  /* 0x8000002000137882 */ /* 0x000fe20000000000 */
[----:B------:R-:W-:Y:S01]  /*3d10*/  UMOV UR20, UR8 ;  /* 0x0000000800147c82 */ /* 0x000fe20008000000 */
[----:B------:R-:W-:Y:S01]  /*3d20*/  UMOV UR21, UR9 ;  /* 0x0000000900157c82 */ /* 0x000fe20008000000 */
[----:B------:R-:W-:Y:S01]  /*3d30*/  UMOV UR22, UR10 ;  /* 0x0000000a00167c82 */ /* 0x000fe20008000000 */
[----:B------:R-:W-:Y:S01]  /*3d40*/  UMOV UR23, 0x80000020 ;  /* 0x8000002000177882 */ /* 0x000fe20000000000 */
[----:B------:R-:W-:Y:S01]  /*3d50*/  UMOV UR24, UR8 ;  /* 0x0000000800187c82 */ /* 0x000fe20008000000 */
[----:B------:R-:W-:Y:S01]  /*3d60*/  UMOV UR25, UR9 ;  /* 0x0000000900197c82 */ /* 0x000fe20008000000 */
[----:B------:R-:W-:Y:S01]  /*3d70*/  QGMMA.64x16x32.F32.E4M3.E4M3 R112, gdesc[UR16], R112 ;  /* 0x00200000107079f3 */ /* 0x000fe20008700870 */
[----:B------:R-:W-:Y:S01]  /*3d80*/  UMOV UR27, 0x80000020 ;  /* 0x80000020001b7882 */ /* 0x000fe20000000000 */
[----:B------:R-:W-:Y:S01]  /*3d90*/  UMOV UR28, UR8 ;  /* 0x00000008001c7c82 */ /* 0x000fe20008000000 */
[----:B------:R-:W-:Y:S01]  /*3da0*/  UMOV UR29, UR9 ;  /* 0x00000009001d7c82 */ /* 0x000fe20008000000 */
[----:B------:R-:W-:Y:S01]  /*3db0*/  QGMMA.64x16x32.F32.E4M3.E4M3 R104, gdesc[UR20], R104 ;  /* 0x00200000146879f3 */ /* 0x000fe20008700868 */
[----:B------:R-:W-:Y:S01]  /*3dc0*/  UMOV UR31, 0x80000020 ;  /* 0x80000020001f7882 */ /* 0x000fe20000000000 */
[----:B------:R-:W-:Y:S01]  /*3dd0*/  UIADD3 UR10, UR7, 0x342, URZ ;  /* 0x00000342070a7890 */ /* 0x000fe2000fffe03f */
        /* <DEDUP_REMOVED lines=16> */
[----:B------:R-:W-:Y:S01]  /*3ee0*/  UMOV UR48, UR8 ;  /* 0x0000000800307c82 */ /* 0x000fe20008000000 */
[----:B------:R-:W-:Y:S01]  /*3ef0*/  UMOV UR49, UR9 ;  /* 0x0000000900317c82 */ /* 0x000fe20008000000 */
[----:B------:R-:W-:Y:S01]  /*3f00*/  UMOV UR52, UR8 ;  /* 0x0000000800347c82 */ /* 0x000fe20008000000 */
[----:B------:R-:W-:Y:S01]  /*3f10*/  QGMMA.64x16x32.F32.E4M3.E4M3 R64, gdesc[UR40], R64 ;  /* 0x00200000284079f3 */ /* 0x000fe20008700840 */
[----:B------:R-:W-:Y:S01]  /*3f20*/  UMOV UR53, UR9 ;  /* 0x0000000900357c82 */ /* 0x000fe20008000000 */
[----:B------:R-:W-:Y:S01]  /*3f30*/  UMOV UR11, 0x80000020 ;  /* 0x80000020000b7882 */ /* 0x000fe20000000000 */
[----:B------:R-:W-:Y:S01]  /*3f40*/  ULDC UR15, c[0x0][0x50c] ;  /* 0x00014300000f7ab9 */ /* 0x000fe20000000800 */
[----:B------:R-:W-:Y:S01]  /*3f50*/  QGMMA.64x16x32.F32.E4M3.E4M3 R56, gdesc[UR44], R56 ;  /* 0x002000002c3879f3 */ /* 0x000fe20008700838 */
[----:B------:R-:W-:-:S03]  /*3f60*/  UISETP.NE.AND UP0, UPT, UR59, UR15, UPT ;  /* 0x0000000f3b00728c */ /* 0x000fc6000bf05270 */
[----:B------:R-:W-:Y:S04]  /*3f70*/  QGMMA.64x16x32.F32.E4M3.E4M3 R48, gdesc[UR48], R48 ;  /* 0x00200000303079f3 */ /* 0x000fe80008700830 */
[----:B------:R-:W-:Y:S04]  /*3f80*/  QGMMA.64x16x32.F32.E4M3.E4M3 R40, gdesc[UR52], R40 ;  /* 0x00200000342879f3 */ /* 0x000fe80008700828 */
[----:B------:R-:W-:Y:S01]  /*3f90*/  QGMMA.64x16x32.F32.E4M3.E4M3 R32, gdesc[UR8], R32 ;  /* 0x00200000082079f3 */ /* 0x000fe20008700820 */
[----:B------:R-:W-:Y:S01]  /*3fa0*/  UMOV UR10, UR7 ;  /* 0x00000007000a7c82 */ /* 0x000fe20008000000 */
[----:B------:R-:W-:Y:S01]  /*3fb0*/  UMOV UR11, 0x80000020 ;  /* 0x80000020000b7882 */ /* 0x000fe20000000000 */
[----:B------:R-:W-:Y:S01]  /*3fc0*/  USEL UR7, URZ, 0x1, UP0 ;  /* 0x000000013f077887 */ /* 0x000fe20008000000 */
[----:B------:R-:W-:Y:S05]  /*3fd0*/  QGMMA.64x16x32.F32.E4M3.E4M3 R24, gdesc[UR8], R24, gsb0 ;  /* 0x00200000081879f3 */ /* 0x000fea0008000818 */
[----:B------:R-:W-:Y:S01]  /*3fe0*/  ISETP.NE.AND P0, PT, RZ, UR7, PT ;  /* 0x00000007ff007c0c */ /* 0x000fe2000bf05270 */
[----:B------:R-:W-:-:S12]  /*3ff0*/  WARPGROUP.DEPBAR.LE gsb0, 0x1 ;  /* 0x00008000000079c5 */ /* 0x000fd80000010100 */
[----:B----4-:R-:W-:Y:S05]  /*4000*/  @!P0 BRA `(.L_x_25) ;  /* 0x0000000800b88947 */ /* 0x010fea0003800000 */
[----:B------:R-:W-:Y:S02]  /*4010*/  WARPGROUP.DEPBAR.LE gsb0, 0x0 ;  /* 0x00008000000079c5 */ /* 0x000fe40000010000 */
[----:B------:R-:W-:-:S05]  /*4020*/  FADD R227, R136, R227 ;  /* 0x000000e388e37221 */ /* 0x000fca0000000000 */
[----:B------:R4:W-:Y:S04]  /*4030*/  STL [R1+0x60], R227 ;  /* 0x000060e301007387 */ /* 0x0009e80000100800 */
[----:B----4-:R-:W4:Y:S04]  /*4040*/  LDL.LU R227, [R1+0x30] ;  /* 0x0000300001e37983 */ /* 0x010f280000300800 */
[----:B----4-:R4:W-:Y:S04]  /*4050*/  STL [R1+0x64], R227 ;  /* 0x000064e301007387 */ /* 0x0109e80000100800 */
        /* <DEDUP_REMOVED lines=22> */
[----:B----4-:R-:W4:Y:S01]  /*41c0*/  LDL.LU R227, [R1] ;  /* 0x0000000001e37983 */ /* 0x010f220000300800 */
[----:B------:R-:W-:-:S01]  /*41d0*/  FADD R226, R137, R226 ;  /* 0x000000e289e27221 */ /* 0x000fc20000000000 */
[----:B------:R-:W-:Y:S01]  /*41e0*/  FADD R225, R138, R225 ;  /* 0x000000e18ae17221 */ /* 0x000fe20000000000 */
        /* <DEDUP_REMOVED lines=103> */
[----:B-----5:R-:W-:Y:S01]  /*4860*/  FADD R0, R34, R0 ;  /* 0x0000000022007221 */ /* 0x020fe20000000000 */
[----:B----4-:R-:W-:-:S05]  /*4870*/  FADD R227, R35, R227 ;  /* 0x000000e323e37221 */ /* 0x010fca0000000000 */
[----:B------:R4:W-:Y:S04]  /*4880*/  STL [R1], R227 ;  /* 0x000000e301007387 */ /* 0x0009e80000100800 */
[----:B----4-:R-:W4:Y:S02]  /*4890*/  LDL.LU R227, [R1+0x90] ;  /* 0x0000900001e37983 */ /* 0x010f240000300800 */
[----:B----4-:R-:W-:-:S05]  /*48a0*/  FADD R227, R36, R227 ;  /* 0x000000e324e37221 */ /* 0x010fca0000000000 */
[----:B------:R4:W-:Y:S04]  /*48b0*/  STL [R1+0x4], R227 ;  /* 0x000004e301007387 */ /* 0x0009e80000100800 */
        /* <DEDUP_REMOVED lines=33> */
[----:B----4-:R4:W5:Y:S01]  /*4ad0*/  LDL.LU R227, [R1+0x60] ;  /* 0x0000600001e37983 */ /* 0x0109620000300800 */
[----:B------:R-:W-:-:S05]  /*4ae0*/  UMOV UR59, URZ ;  /* 0x0000003f003b7c82 */ /* 0x000fca0008000000 */
.L_x_25:
[----:B------:R-:W-:Y:S05]  /*4af0*/  @!P1 BRA `(.L_x_26) ;  /* 0x0000000000049947 */ /* 0x000fea0003800000 */
[----:B------:R-:W-:Y:S01]  /*4b00*/  BPT.TRAP 0x1 ;  /* 0x000000040000795c */ /* 0x000fe20000300000 */
.L_x_26:
[----:B-----5:R0:W-:Y:S04]  /*4b10*/  STL [R1+0x60], R0 ;  /* 0x0000600001007387 */ /* 0x0201e80000100800 */
[----:B0-----:R-:W2:Y:S01]  /*4b20*/  LDL R0, [R1+0x3c] ;  /* 0x00003c0001007983 */ /* 0x001ea20000100800 */
[----:B------:R-:W-:-:S04]  /*4b30*/  ULEA UR8, UR60, UR58, 0x3 ;  /* 0x0000003a3c087291 */ /* 0x000fc8000f8e183f */
[----:B------:R-:W-:-:S04]  /*4b40*/  UIADD3 UR8, UR8, 0x48, URZ ;  /* 0x0000004808087890 */ /* 0x000fc8000fffe03f */
[----:B------:R-:W-:-:S09]  /*4b50*/  UPRMT UR8, URZ, 0x654, UR8 ;  /* 0x000006543f087896 */ /* 0x000fd20008000008 */
[----:B------:R-:W-:Y:S01]  /*4b60*/  SYNCS.ARRIVE.TRANS64.RED.A1T0 RZ, [UR8], RZ ;  /* 0x000000ffffff79a7 */ /* 0x000fe20008100408 */
[----:B--2---:R-:W-:Y:S02]  /*4b70*/  R2UR UR9, R0 ;  /* 0x00000000000972ca */ /* 0x004fe400000e0000 */
[----:B------:R0:W5:Y:S11]  /*4b80*/  LDL.LU R0, [R1+0x60] ;  /* 0x0000600001007983 */ /* 0x0001760000300800 */
[----:B------:R-:W-:-:S06]  /*4b90*/  UISETP.GT.U32.AND UP0, UPT, UR9, 0x1, UPT ;  /* 0x000000010900788c */ /* 0x000fcc000bf04070 */
[----:B------:R-:W-:-:S13]  /*4ba0*/  PLOP3.LUT P0, PT, PT, PT, UP0, 0x80, 0x0 ;  /* 0x000000000000781c */ /* 0x000fda0003f0f008 */
[----:B0-----:R-:W-:Y:S05]  /*4bb0*/  @P0 BRA `(.L_x_27) ;  /* 0x0000000000040947 */ /* 0x001fea0003800000 */
[----:B------:R-:W-:Y:S01]  /*4bc0*/  BPT.TRAP 0x1 ;  /* 0x000000040000795c */ /* 0x000fe20000300000 */
.L_x_27:
[----:B------:R-:W-:Y:S02]  /*4bd0*/  UISETP.GT.AND UP2, UPT, UR61, 0x1, UPT ;  /* 0x000000013d00788c */ /* 0x000fe4000bf44270 */
[----:B------:R-:W-:Y:S02]  /*4be0*/  UIADD3 UR6, UR6, 0x1, URZ ;  /* 0x0000000106067890 */ /* 0x000fe4000fffe03f */
[----:B------:R-:W-:Y:S02]  /*4bf0*/  UIADD3 UR60, UR60, 0x1, URZ ;  /* 0x000000013c3c7890 */ /* 0x000fe4000fffe03f */
[----:B------:R-:W-:Y:S01]  /*4c00*/  PLOP3.LUT P0, PT, PT, PT, UP2, 0x80, 0x0 ;  /* 0x000000000000781c */ /* 0x000fe20003f0f028 */
[----:B------:R-:W-:Y:S02]  /*4c10*/  UISETP.NE.AND UP0, UPT, UR6, 0x9, UPT ;  /* 0x000000090600788c */ /* 0x000fe4000bf05270 */
[----:B------:R-:W-:Y:S02]  /*4c20*/  UISETP.NE.AND UP1, UPT, UR60, 0x9, UPT ;  /* 0x000000093c00788c */ /* 0x000fe4000bf25270 */
[----:B------:R-:W-:-:S02]  /*4c30*/  USEL UR8, URZ, 0x1, UP0 ;  /* 0x000000013f087887 */ /* 0x000fc40008000000 */
[----:B------:R-:W-:Y:S02]  /*4c40*/  UIADD3 UR61, UR61, -0x1, URZ ;  /* 0xffffffff3d3d7890 */ /* 0x000fe4000fffe03f */
[----:B------:R-:W-:Y:S02]  /*4c50*/  USEL UR6, UR6, URZ, UP0 ;  /* 0x0000003f06067287 */ /* 0x000fe40008000000 */
[----:B------:R-:W-:Y:S01]  /*4c60*/  LOP3.LUT R228, R228, UR8, RZ, 0x3c, !PT ;  /* 0x00000008e4e47c12 */ /* 0x000fe2000f8e3cff */
[----:B------:R-:W-:Y:S01]  /*4c70*/  USEL UR60, UR60, URZ, UP1 ;  /* 0x0000003f3c3c7287 */ /* 0x000fe20008800000 */
[----:B------:R-:W-:Y:S01]  /*4c80*/  UMOV UR8, 0x1 ;  /* 0x0000000100087882 */ /* 0x000fe20000000000 */
[----:B------:R-:W-:Y:S10]  /*4c90*/  @P0 BRA `(.L_x_28) ;  /* 0xffffffe400ec0947 */ /* 0x000ff4000383ffff */
.L_x_20:
[----:B------:R-:W-:-:S04]  /*4ca0*/  UISETP.NE.AND UP0, UPT, UR59, URZ, UPT ;  /* 0x0000003f3b00728c */ /* 0x000fc8000bf05270 */
[----:B------:R-:W-:-:S06]  /*4cb0*/  USEL UR6, URZ, 0x1, !UP0 ;  /* 0x000000013f067887 */ /* 0x000fcc000c000000 */
[----:B------:R-:W-:-:S13]  /*4cc0*/  ISETP.NE.AND P0, PT, RZ, UR6, PT ;  /* 0x00000006ff007c0c */ /* 0x000fda000bf05270 */
[----:B------:R-:W-:Y:S05]  /*4cd0*/  @!P0 BRA `(.L_x_29) ;  /* 0x0000000800b48947 */ /* 0x000fea0003800000 */
[----:B------:R-:W-:Y:S02]  /*4ce0*/  WARPGROUP.DEPBAR.LE gsb0, 0x0 ;  /* 0x00008000000079c5 */ /* 0x000fe40000010000 */
[----:B------:R-:W-:-:S05]  /*4cf0*/  FADD R227, R136, R227 ;  /* 0x000000e388e37221 */ /* 0x000fca0000000000 */
[----:B------:R2:W-:Y:S04]  /*4d00*/  STL [R1+0x60], R227 ;  /* 0x000060e301007387 */ /* 0x0005e80000100800 */
[----:B--2---:R-:W2:Y:S04]  /*4d10*/  LDL.LU R227, [R1+0x30] ;  /* 0x0000300001e37983 */ /* 0x004ea80000300800 */
[----:B--2---:R2:W-:Y:S04]  /*4d20*/  STL [R1+0x64], R227 ;  /* 0x000064e301007387 */ /* 0x0045e80000100800 */
        /* <DEDUP_REMOVED lines=22> */
[----:B--2---:R-:W2:Y:S01]  /*4e90*/  LDL.LU R227, [R1] ;  /* 0x0000000001e37983 */ /* 0x004ea20000300800 */
[----:B------:R-:W-:Y:S01]  /*4ea0*/  FADD R226, R137, R226 ;  /* 0x000000e289e27221 */ /* 0x000fe20000000000 */
        /* <DEDUP_REMOVED lines=104> */
[----:B-----5:R-:W-:Y:S01]  /*5530*/  FADD R0, R34, R0 ;  /* 0x0000000022007221 */ /* 0x020fe20000000000 */
[----:B--2---:R-:W-:-:S05]  /*5540*/  FADD R227, R35, R227 ;  /* 0x000000e323e37221 */ /* 0x004fca0000000000 */
[----:B------:R2:W-:Y:S04]  /*5550*/  STL [R1], R227 ;  /* 0x000000e301007387 */ /* 0x0005e80000100800 */
[----:B--2---:R-:W2:Y:S02]  /*5560*/  LDL.LU R227, [R1+0x90] ;  /* 0x0000900001e37983 */ /* 0x004ea40000300800 */
[----:B--2---:R-:W-:-:S05]  /*5570*/  FADD R227, R36, R227 ;  /* 0x000000e324e37221 */ /* 0x004fca0000000000 */
[----:B------:R2:W-:Y:S04]  /*5580*/  STL [R1+0x4], R227 ;  /* 0x000004e301007387 */ /* 0x0005e80000100800 */
        /* <DEDUP_REMOVED lines=33> */
[----:B--2---:R2:W5:Y:S02]  /*57a0*/  LDL.LU R227, [R1+0x60] ;  /* 0x0000600001e37983 */ /* 0x0045640000300800 */
.L_x_29:
[----:B------:R-:W-:Y:S02]  /*57b0*/  WARPGROUP.DEPBAR.LE gsb0, 0x0 ;  /* 0x00008000000079c5 */ /* 0x000fe40000010000 */
[----:B------:R-:W0:Y:S02]  /*57c0*/  LDC R24, c[0x0][0x28c] ;  /* 0x0000a300ff187b82 */ /* 0x000e240000000800 */
[----:B0-----:R-:W-:-:S13]  /*57d0*/  ISETP.GE.AND P0, PT, R24, 0x1, PT ;  /* 0x000000011800780c */ /* 0x001fda0003f06270 */
[----:B------:R-:W-:Y:S05]  /*57e0*/  @!P0 BRA `(.L_x_30) ;  /* 0x0000000000888947 */ /* 0x000fea0003800000 */
[----:B-----5:R0:W-:Y:S04]  /*57f0*/  STL [R1+0x60], R0 ;  /* 0x0000600001007387 */ /* 0x0201e80000100800 */
[----:B0-----:R-:W2:Y:S02]  /*5800*/  LDL R0, [R1+0x38] ;  /* 0x0000380001007983 */ /* 0x001ea40000100800 */
[----:B--2---:R-:W-:Y:S02]  /*5810*/  R2UR UR6, R0 ;  /* 0x00000000000672ca */ /* 0x004fe400000e0000 */
[----:B------:R0:W5:Y:S11]  /*5820*/  LDL.LU R0, [R1+0x60] ;  /* 0x0000600001007983 */ /* 0x0001760000300800 */
[----:B------:R-:W-:-:S06]  /*5830*/  UISETP.NE.AND UP0, UPT, UR6, 0x3, UPT ;  /* 0x000000030600788c */ /* 0x000fcc000bf05270 */
[----:B------:R-:W-:-:S13]  /*5840*/  PLOP3.LUT P0, PT, PT, PT, UP0, 0x80, 0x0 ;  /* 0x000000000000781c */ /* 0x000fda0003f0f008 */
[----:B0-----:R-:W-:Y:S05]  /*5850*/  @!P0 BRA `(.L_x_31) ;  /* 0x0000000000048947 */ /* 0x001fea0003800000 */
[----:B------:R-:W-:Y:S01]  /*5860*/  BPT.TRAP 0x1 ;  /* 0x000000040000795c */ /* 0x000fe20000300000 */
.L_x_31:
[----:B------:R0:W-:Y:S04]  /*5870*/  STL [R1+0x68], R3 ;  /* 0x0000680301007387 */ /* 0x0001e80000100800 */
[----:B0-----:R-:W2:Y:S04]  /*5880*/  LDL R3, [R1+0x54] ;  /* 0x0000540001037983 */ /* 0x001ea80000100800 */
[----:B------:R0:W-:Y:S04]  /*5890*/  STL [R1+0x64], R2 ;  /* 0x0000640201007387 */ /* 0x0001e80000100800 */
[----:B0-----:R-:W3:Y:S04]  /*58a0*/  LDL R2, [R1+0x40] ;  /* 0x0000400001027983 */ /* 0x001ee80000100800 */
[----:B-----5:R0:W-:Y:S04]  /*58b0*/  STL [R1+0x60], R0 ;  /* 0x0000600001007387 */ /* 0x0201e80000100800 */
[----:B0-----:R-:W4:Y:S01]  /*58c0*/  LDL R0, [R1+0x3c] ;  /* 0x00003c0001007983 */ /* 0x001f220000100800 */
[----:B--2---:R-:W-:-:S03]  /*58d0*/  R2UR UR7, R3 ;  /* 0x00000000030772ca */ /* 0x004fc600000e0000 */
[----:B------:R0:W5:Y:S01]  /*58e0*/  LDL.LU R3, [R1+0x68] ;  /* 0x0000680001037983 */ /* 0x0001620000300800 */
[----:B---3--:R-:W-:-:S03]  /*58f0*/  R2UR UR6, R2 ;  /* 0x00000000020672ca */ /* 0x008fc600000e0000 */
[----:B------:R0:W5:Y:S01]  /*5900*/  LDL.LU R2, [R1+0x64] ;  /* 0x0000640001027983 */ /* 0x0001620000300800 */
[----:B----4-:R-:W-:-:S03]  /*5910*/  R2UR UR9, R0 ;  /* 0x00000000000972ca */ /* 0x010fc600000e0000 */
[----:B------:R0:W5:Y:S02]  /*5920*/  LDL.LU R0, [R1+0x60] ;  /* 0x0000600001007983 */ /* 0x0001640000300800 */
[----:B------:R-:W-:-:S04]  /*5930*/  UISETP.LT.AND UP0, UPT, UR7, 0x1, UPT ;  /* 0x000000010700788c */ /* 0x000fc8000bf01270 */
[----:B------:R-:W-:-:S04]  /*5940*/  USEL UR8, UR7, 0x1, UP0 ;  /* 0x0000000107087887 */ /* 0x000fc80008000000 */
[----:B------:R-:W-:Y:S02]  /*5950*/  UIADD3 UR8, UR6, UR7, -UR8 ;  /* 0x0000000706087290 */ /* 0x000fe4000fffe808 */
[----:B------:R-:W-:Y:S02]  /*5960*/  UISETP.GT.U32.AND UP0, UPT, UR9, 0x1, UPT ;  /* 0x000000010900788c */ /* 0x000fe4000bf04070 */
[----:B------:R-:W-:-:S04]  /*5970*/  UIMAD.WIDE.U32 UR6, UR8, 0x38e38e39, URZ ;  /* 0x38e38e39080678a5 */ /* 0x000fc8000f8e003f */
[----:B------:R-:W-:Y:S01]  /*5980*/  USHF.R.U32.HI UR6, URZ, 0x1, UR7 ;  /* 0x000000013f067899 */ /* 0x000fe20008011607 */
[----:B------:R-:W-:-:S03]  /*5990*/  PLOP3.LUT P0, PT, PT, PT, UP0, 0x80, 0x0 ;  /* 0x000000000000781c */ /* 0x000fc60003f0f008 */
[----:B------:R-:W-:-:S04]  /*59a0*/  UIMAD UR8, UR6, -0x9, UR8 ;  /* 0xfffffff7060878a4 */ /* 0x000fc8000f8e0208 */
[----:B------:R-:W-:-:S04]  /*59b0*/  ULEA UR8, UR8, UR58, 0x3 ;  /* 0x0000003a08087291 */ /* 0x000fc8000f8e183f */
[----:B------:R-:W-:-:S04]  /*59c0*/  UIADD3 UR8, UR8, 0x48, URZ ;  /* 0x0000004808087890 */ /* 0x000fc8000fffe03f */
[----:B------:R-:W-:-:S09]  /*59d0*/  UPRMT UR8, URZ, 0x654, UR8 ;  /* 0x000006543f087896 */ /* 0x000fd20008000008 */
[----:B------:R-:W-:Y:S01]  /*59e0*/  SYNCS.ARRIVE.TRANS64.RED.A1T0 RZ, [UR8], RZ ;  /* 0x000000ffffff79a7 */ /* 0x000fe20008100408 */
[----:B0-----:R-:W-:Y:S05]  /*59f0*/  @P0 BRA `(.L_x_30) ;  /* 0x0000000000040947 */ /* 0x001fea0003800000 */
[----:B------:R-:W-:Y:S01]  /*5a00*/  BPT.TRAP 0x1 ;  /* 0x000000040000795c */ /* 0x000fe20000300000 */
.L_x_30:
[----:B------:R0:W-:Y:S01]  /*5a10*/  STL [R1+0x6c], R4 ;  /* 0x00006c0401007387 */ /* 0x0001e20000100800 */
[----:B------:R-:W1:Y:S01]  /*5a20*/  LDC R28, c[0x0][0x288] ;  /* 0x0000a200ff1c7b82 */ /* 0x000e620000000800 */
[----:B------:R-:W-:Y:S01]  /*5a30*/  ULDC.64 UR12, c[0x0][0x5d0] ;  /* 0x00017400000c7ab9 */ /* 0x000fe20000000a00 */
[----:B------:R-:W-:Y:S01]  /*5a40*/  ULDC UR14, c[0x0][0x284] ;  /* 0x0000a100000e7ab9 */ /* 0x000fe20000000800 */
[----:B0-----:R-:W2:Y:S04]  /*5a50*/  LDL.LU R4, [R1+0x40] ;  /* 0x0000400001047983 */ /* 0x001ea80000300800 */
[----:B-----5:R0:W-:Y:S04]  /*5a60*/  STL [R1+0x68], R3 ;  /* 0x0000680301007387 */ /* 0x0201e80000100800 */
[----:B0-----:R-:W3:Y:S04]  /*5a70*/  LDL.LU R3, [R1+0x4c] ;  /* 0x00004c0001037983 */ /* 0x001ee80000300800 */
[----:B------:R0:W-:Y:S04]  /*5a80*/  STL [R1+0x64], R2 ;  /* 0x0000640201007387 */ /* 0x0001e80000100800 */
[----:B0-----:R-:W4:Y:S04]  /*5a90*/  LDL R2, [R1+0x50] ;  /* 0x0000500001027983 */ /* 0x001f280000100800 */
[----:B------:R0:W-:Y:S04]  /*5aa0*/  STL [R1+0x60], R0 ;  /* 0x0000600001007387 */ /* 0x0001e80000100800 */
[----:B0-----:R-:W4:Y:S01]  /*5ab0*/  LDL R0, [R1+0x54] ;  /* 0x0000540001007983 */ /* 0x001f220000100800 */
[----:B--2---:R-:W-:-:S03]  /*5ac0*/  R2UR UR6, R4 ;  /* 0x00000000040672ca */ /* 0x004fc600000e0000 */
[----:B------:R0:W5:Y:S01]  /*5ad0*/  LDL.LU R4, [R1+0x6c] ;  /* 0x00006c0001047983 */ /* 0x0001620000300800 */
[----:B---3--:R-:W-:-:S03]  /*5ae0*/  R2UR UR15, R3 ;  /* 0x00000000030f72ca */ /* 0x008fc600000e0000 */
[----:B------:R-:W2:Y:S01]  /*5af0*/  LDL.LU R3, [R1+0x58] ;  /* 0x0000580001037983 */ /* 0x000ea20000300800 */
[----:B----4-:R-:W-:Y:S02]  /*5b00*/  R2UR UR16, R2 ;  /* 0x00000000021072ca */ /* 0x010fe400000e0000 */
[----:B------:R-:W3:Y:S01]  /*5b10*/  S2R R2, SR_TID.X ;  /* 0x0000000000027919 */ /* 0x000ee20000002100 */
[----:B------:R-:W-:Y:S02]  /*5b20*/  R2UR UR7, R0 ;  /* 0x00000000000772ca */ /* 0x000fe400000e0000 */
[----:B------:R-:W4:Y:S08]  /*5b30*/  LDL.LU R0, [R1+0x5c] ;  /* 0x00005c0001007983 */ /* 0x000f300000300800 */
[----:B------:R-:W-:-:S03]  /*5b40*/  USHF.R.S32.HI UR10, URZ, 0x1f, UR16 ;  /* 0x0000001f3f0a7899 */ /* 0x000fc60008011410 */
[----:B------:R-:W-:Y:S02]  /*5b50*/  UIADD3 UR9, UR7, UR6, URZ ;  /* 0x0000000607097290 */ /* 0x000fe4000fffe03f */
[----:B------:R-:W-:Y:S02]  /*5b60*/  UIMAD UR6, UR10, UR12, URZ ;  /* 0x0000000c0a0672a4 */ /* 0x000fe4000f8e023f */
[----:B------:R-:W-:Y:S01]  /*5b70*/  UISETP.GT.U32.AND UP0, UPT, UR9, 0x8, UPT ;  /* 0x000000080900788c */ /* 0x000fe2000bf04070 */
[--C-:B---3--:R-:W-:Y:S02]  /*5b80*/  SHF.R.U32.HI R24, RZ, 0x2, R2.reuse ;  /* 0x00000002ff187819 */ /* 0x108fe40000011602 */
[----:B------:R-:W-:Y:S02]  /*5b90*/  LOP3.LUT R26, R2, 0x60, RZ, 0xc0, !PT ;  /* 0x00000060021a7812 */ /* 0x000fe400078ec0ff */
[----:B------:R-:W-:Y:S02]  /*5ba0*/  SHF.R.U32.HI R27, RZ, 0x7, R2 ;  /* 0x00000007ff1b7819 */ /* 0x000fe40000011602 */
[----:B------:R-:W-:-:S02]  /*5bb0*/  LOP3.LUT R25, R24, 0x7, RZ, 0xc0, !PT ;  /* 0x0000000718197812 */ /* 0x000fc400078ec0ff */
[----:B------:R-:W-:Y:S01]  /*5bc0*/  SHF.R.U32.HI R26, RZ, 0x1, R26 ;  /* 0x00000001ff1a7819 */ /* 0x000fe2000001161a */
[----:B------:R-:W-:Y:S02]  /*5bd0*/  UISETP.GE.U32.AND UP1, UPT, UR7, 0x9, UPT ;  /* 0x000000090700788c */ /* 0x000fe4000bf26070 */
[----:B------:R-:W-:Y:S02]  /*5be0*/  UISETP.LT.U32.AND UP0, UPT, UR7, 0x9, UP0 ;  /* 0x000000090700788c */ /* 0x000fe40008701070 */
[----:B------:R-:W-:Y:S01]  /*5bf0*/  UIMAD UR8, UR16, UR13, UR6 ;  /* 0x0000000d100872a4 */ /* 0x000fe2000f8e0206 */
[----:B------:R-:W-:Y:S01]  /*5c00*/  LOP3.LUT R24, R27, 0x1, RZ, 0xc0, !PT ;  /* 0x000000011b187812 */ /* 0x000fe200078ec0ff */
[----:B------:R-:W-:Y:S01]  /*5c10*/  UIMAD.WIDE.U32 UR6, UR9, 0x38e38e39, URZ ;  /* 0x38e38e39090678a5 */ /* 0x000fe2000f8e003f */
[----:B------:R-:W-:Y:S01]  /*5c20*/  IADD3 R29, RZ, -R26, -R25 ;  /* 0x8000001aff1d7210 */ /* 0x000fe20007ffe819 */
[----:B------:R-:W-:Y:S02]  /*5c30*/  USEL UR11, URZ, 0x1, !UP0 ;  /* 0x000000013f0b7887 */ /* 0x000fe4000c000000 */
[----:B------:R-:W-:Y:S01]  /*5c40*/  USHF.R.U32.HI UR6, URZ, 0x1, UR7 ;  /* 0x000000013f067899 */ /* 0x000fe20008011607 */
[----:B------:R-:W-:-:S02]  /*5c50*/  IMAD.SHL.U32 R30, R24, 0x40, RZ ;  /* 0x00000040181e7824 */ /* 0x000fc400078e00ff */
[----:B------:R-:W-:Y:S01]  /*5c60*/  IMAD R35, R24, -0x40, R29 ;  /* 0xffffffc018237824 */ /* 0x000fe200078e021d */
[----:B------:R-:W-:Y:S01]  /*5c70*/  LOP3.LUT R24, R2, 0x3, RZ, 0xc0, !PT ;  /* 0x0000000302187812 */ /* 0x000fe200078ec0ff */
[----:B------:R-:W-:Y:S02]  /*5c80*/  UIMAD UR7, UR6, -0x9, UR9 ;  /* 0xfffffff7060778a4 */ /* 0x000fe4000f8e0209 */
[----:B------:R-:W-:Y:S01]  /*5c90*/  ULOP3.LUT UR15, UR15, UR11, URZ, 0x3c, !UPT ;  /* 0x0000000b0f0f7292 */ /* 0x000fe2000f8e3c3f */
[----:B------:R-:W-:Y:S01]  /*5ca0*/  LOP3.LUT R27, R30, 0x40, R25, 0xe2, !PT ;  /* 0x000000401e1b7812 */ /* 0x000fe200078ee219 */
[----:B-1----:R-:W-:Y:S02]  /*5cb0*/  IMAD R36, R24, -0x2, R28 ;  /* 0xfffffffe18247824 */ /* 0x002fe400078e021c */
[----:B------:R-:W-:Y:S01]  /*5cc0*/  @UP1 ULOP3.LUT UR15, UR15, 0x1, UR6, 0x78, !UPT ;  /* 0x000000010f0f1892 */ /* 0x000fe2000f8e7806 */
[----:B------:R-:W-:Y:S02]  /*5cd0*/  IMAD.SHL.U32 R32, R2, 0x2, RZ ;  /* 0x0000000202207824 */ /* 0x000fe400078e00ff */
[----:B--2---:R-:W-:-:S02]  /*5ce0*/  IMAD R29, R3, 0xf0, RZ ;  /* 0x000000f0031d7824 */ /* 0x004fc400078e02ff */
[----:B------:R0:W5:Y:S03]  /*5cf0*/  LDL.LU R3, [R1+0x68] ;  /* 0x0000680001037983 */ /* 0x0001660000300800 */
[----:B------:R-:W-:Y:S01]  /*5d00*/  ISETP.GE.AND P0, PT, R29, R28, PT ;  /* 0x0000001c1d00720c */ /* 0x000fe20003f06270 */
[----:B------:R0:W5:Y:S01]  /*5d10*/  LDL.LU R2, [R1+0x64] ;  /* 0x0000640001027983 */ /* 0x0001620000300800 */
[C---:B----4-:R-:W-:Y:S02]  /*5d20*/  IMAD.SHL.U32 R28, R0.reuse, 0x80, RZ ;  /* 0x00000080001c7824 */ /* 0x050fe400078e00ff */
[----:B------:R-:W-:-:S04]  /*5d30*/  IMAD.WIDE R30, R0, 0x80, RZ ;  /* 0x00000080001e7825 */ /* 0x000fc800078e02ff */
[----:B------:R-:W-:-:S05]  /*5d40*/  IMAD.U32 R0, RZ, RZ, UR7 ;  /* 0x00000007ff007e24 */ /* 0x000fca000f8e00ff */
[----:B------:R1:W-:Y:S02]  /*5d50*/  STL [R1+0x40], R0 ;  /* 0x0000400001007387 */ /* 0x0003e40000100800 */
[----:B-1----:R-:W-:-:S05]  /*5d60*/  IMAD.U32 R0, RZ, RZ, UR15 ;  /* 0x0000000fff007e24 */ /* 0x002fca000f8e00ff */
[----:B------:R1:W-:Y:S04]  /*5d70*/  STL [R1+0x4c], R0 ;  /* 0x00004c0001007387 */ /* 0x0003e80000100800 */
[----:B-1----:R0:W5:Y:S01]  /*5d80*/  LDL.LU R0, [R1+0x60] ;  /* 0x0000600001007983 */ /* 0x0021620000300800 */
[----:B------:R-:W-:Y:S02]  /*5d90*/  LOP3.LUT R32, R29, 0x6, R32, 0xf8, !PT ;  /* 0x000000061d207812 */ /* 0x000fe400078ef820 */
[----:B------:R-:W-:Y:S01]  /*5da0*/  ISETP.GE.OR P0, PT, R28, UR14, P0 ;  /* 0x0000000e1c007c0c */ /* 0x000fe20008706670 */
[----:B------:R-:W-:Y:S01]  /*5db0*/  IMAD.U32 R25, RZ, RZ, UR12 ;  /* 0x0000000cff197e24 */ /* 0x000fe2000f8e00ff */
[----:B------:R-:W-:-:S03]  /*5dc0*/  SHF.R.S32.HI R33, RZ, 0x1f, R32 ;  /* 0x0000001fff217819 */ /* 0x000fc60000011420 */
[----:B------:R-:W-:Y:S01]  /*5dd0*/  IMAD.WIDE.U32 R24, R25, UR16, R32 ;  /* 0x0000001019187c25 */ /* 0x000fe2000f8e0020 */
[----:B------:R-:W-:-:S03]  /*5de0*/  IADD3 R35, -R28, UR14, R35 ;  /* 0x0000000e1c237c10 */ /* 0x000fc6000fffe123 */
[----:B------:R-:W-:Y:S01]  /*5df0*/  VIADD R25, R25, UR8 ;  /* 0x0000000819197c36 */ /* 0x000fe20008000000 */
[----:B------:R-:W-:Y:S01]  /*5e00*/  LOP3.LUT R39, R30, R27, R26, 0xfe, !PT ;  /* 0x0000001b1e277212 */ /* 0x000fe200078efe1a */
[----:B------:R-:W-:Y:S02]  /*5e10*/  IMAD.IADD R36, R36, 0x1, -R29 ;  /* 0x0000000124247824 */ /* 0x000fe400078e0a1d */
[----:B------:R-:W-:Y:S01]  /*5e20*/  IMAD.MOV.U32 R34, RZ, RZ, -0x1 ;  /* 0xffffffffff227424 */ /* 0x000fe200078e00ff */
[----:B0-----:R-:W-:Y:S06]  /*5e30*/  @P0 BRA `(.L_x_32) ;  /* 0x0000008800d00947 */ /* 0x001fec0003800000 */
[----:B------:R-:W0:Y:S01]  /*5e40*/  LDC.64 R28, c[0x0][0x5c8] ;  /* 0x00017200ff1c7b82 */ /* 0x000e220000000a00 */
[----:B------:R-:W-:Y:S01]  /*5e50*/  ULDC.64 UR6, c[0x0][0x5c0] ;  /* 0x0001700000067ab9 */ /* 0x000fe20000000a00 */
[----:B------:R-:W-:Y:S01]  /*5e60*/  BSSY B0, `(.L_x_32) ;  /* 0x00008b1000007945 */ /* 0x000fe20003800000 */
[-C--:B0-----:R-:W-:Y:S02]  /*5e70*/  IMAD R26, R31, R28.reuse, RZ ;  /* 0x0000001c1f1a7224 */ /* 0x081fe400078e02ff */
[----:B------:R-:W-:-:S04]  /*5e80*/  IMAD.WIDE.U32 R24, R39, R28, R24 ;  /* 0x0000001c27187225 */ /* 0x000fc800078e0018 */
[----:B------:R-:W-:Y:S01]  /*5e90*/  IMAD R27, R39, R29, R26 ;  /* 0x0000001d271b7224 */ /* 0x000fe200078e021a */
[----:B------:R-:W-:Y:S02]  /*5ea0*/  LEA R26, P0, R28, R24, 0x3 ;  /* 0x000000181c1a7211 */ /* 0x000fe400078018ff */
[----:B------:R-:W-:Y:S01]  /*5eb0*/  IADD3 R24, P1, R24, UR6, RZ ;  /* 0x0000000618187c10 */ /* 0x000fe2000ff3e0ff */
[----:B------:R-:W-:Y:S01]  /*5ec0*/  IMAD.IADD R27, R25, 0x1, R27 ;  /* 0x00000001191b7824 */ /* 0x000fe200078e021b */
[----:B------:R-:W-:-:S04]  /*5ed0*/  IADD3 R26, P2, R26, UR6, RZ ;  /* 0x000000061a1a7c10 */ /* 0x000fc8000ff5e0ff */
[----:B------:R-:W-:Y:S02]  /*5ee0*/  LEA.HI.X R28, R28, R27, R29, 0x3, P0 ;  /* 0x0000001b1c1c7211 */ /* 0x000fe400000f1c1d */
[----:B------:R-:W-:Y:S02]  /*5ef0*/  FSETP.NEU.AND P0, PT, RZ, UR5, PT ;  /* 0x00000005ff007c0b */ /* 0x000fe4000bf0d000 */
[----:B------:R-:W-:Y:S02]  /*5f00*/  IADD3.X R25, R27, UR7, RZ, P1, !PT ;  /* 0x000000071b197c10 */ /* 0x000fe40008ffe4ff */
[----:B------:R-:W-:-:S09]  /*5f10*/  IADD3.X R27, R28, UR7, RZ, P2, !PT ;  /* 0x000000071c1b7c10 */ /* 0x000fd200097fe4ff */
[----:B------:R-:W-:Y:S05]  /*5f20*/  @!P0 BRA `(.L_x_33) ;  /* 0x0000006400ec8947 */ /* 0x000fea0003800000 */
[----:B-----5:R0:W-:Y:S01]  /*5f30*/  STL [R1+0x60], R0 ;  /* 0x0000600001007387 */ /* 0x0201e20000100800 */
[----:B------:R-:W-:-:S03]  /*5f40*/  ULDC.64 UR8, c[0x0][0x5b8] ;  /* 0x00016e0000087ab9 */ /* 0x000fc60000000a00 */
[----:B0-----:R-:W2:Y:S01]  /*5f50*/  LDL.LU R0, [R1+0x50] ;  /* 0x0000500001007983 */ /* 0x001ea20000300800 */
[----:B------:R-:W-:Y:S02]  /*5f60*/  UIMAD UR6, UR10, UR8, URZ ;  /* 0x000000080a0672a4 */ /* 0x000fe4000f8e023f */
[----:B------:R-:W-:Y:S01]  /*5f70*/  IMAD.U32 R29, RZ, RZ, UR8 ;  /* 0x00000008ff1d7e24 */ /* 0x000fe2000f8e00ff */
[----:B------:R-:W-:-:S04]  /*5f80*/  ISETP.GE.AND P0, PT, R36, 0x1, PT ;  /* 0x000000012400780c */ /* 0x000fc80003f06270 */
[----:B------:R-:W-:Y:S02]  /*5f90*/  ISETP.LT.OR P4, PT, R35, 0x1, !P0 ;  /* 0x000000012300780c */ /* 0x000fe40004781670 */
[----:B--2---:R-:W-:Y:S02]  /*5fa0*/  R2UR UR7, R0 ;  /* 0x00000000000772ca */ /* 0x004fe400000e0000 */
[----:B------:R0:W5:Y:S01]  /*5fb0*/  LDL.LU R0, [R1+0x60] ;  /* 0x0000600001007983 */ /* 0x0001620000300800 */
[----:B------:R-:W-:Y:S10]  /*5fc0*/  BSSY B1, `(.L_x_34) ;  /* 0x000000e000017945 */ /* 0x000ff40003800000 */
[----:B------:R-:W-:-:S02]  /*5fd0*/  UIMAD UR6, UR7, UR9, UR6 ;  /* 0x00000009070672a4 */ /* 0x000fc4000f8e0206 */
[----:B------:R-:W-:Y:S01]  /*5fe0*/  IMAD.WIDE.U32 R32, R29, UR7, R32 ;  /* 0x000000071d207c25 */ /* 0x000fe2000f8e0020 */
[----:B------:R-:W-:-:S03]  /*5ff0*/  ULDC.64 UR8, c[0x0][0x5a8] ;  /* 0x00016a0000087ab9 */ /* 0x000fc60000000a00 */
[----:B------:R-:W-:Y:S01]  /*6000*/  VIADD R33, R33, UR6 ;  /* 0x0000000621217c36 */ /* 0x000fe20008000000 */
[----:B------:R-:W-:Y:S02]  /*6010*/  ULDC.64 UR6, c[0x0][0x5b0] ;  /* 0x00016c0000067ab9 */ /* 0x000fe40000000a00 */
[----:B------:R-:W-:Y:S02]  /*6020*/  IMAD R37, R31, UR6, RZ ;  /* 0x000000061f257c24 */ /* 0x000fe4000f8e02ff */
[----:B------:R-:W-:-:S04]  /*6030*/  IMAD.WIDE.U32 R28, R39, UR6, R32 ;  /* 0x00000006271c7c25 */ /* 0x000fc8000f8e0020 */
[----:B------:R-:W-:Y:S01]  /*6040*/  IMAD R37, R39, UR7, R37 ;  /* 0x0000000727257c24 */ /* 0x000fe2000f8e0225 */
[----:B------:R-:W-:-:S04]  /*6050*/  IADD3 R28, P1, R28, UR8, RZ ;  /* 0x000000081c1c7c10 */ /* 0x000fc8000ff3e0ff */
[--C-:B------:R-:W-:Y:S02]  /*6060*/  IADD3.X R29, R29, UR9, R37.reuse, P1, !PT ;  /* 0x000000091d1d7c10 */ /* 0x100fe40008ffe425 */
[----:B------:R-:W-:Y:S01]  /*6070*/  PRMT R37, RZ, 0x7610, R37 ;  /* 0x00007610ff257816 */ /* 0x000fe20000000025 */
[----:B0-----:R-:W-:Y:S06]  /*6080*/  @P4 BRA `(.L_x_35) ;  /* 0x0000000000044947 */ /* 0x001fec0003800000 */
[----:B------:R0:W5:Y:S02]  /*6090*/  LDG.E.U8 R37, desc[UR56][R28.64] ;  /* 0x000000381c257981 */ /* 0x000164000c1e1100 */
.L_x_35:
[----:B------:R-:W-:Y:S05]  /*60a0*/  BSYNC B1 ;  /* 0x0000000000017941 */ /* 0x000fea0003800000 */
.L_x_34:
[----:B-----5:R-:W-:Y:S01]  /*60b0*/  LOP3.LUT R37, R37, 0xff, RZ, 0xc0, !PT ;  /* 0x000000ff25257812 */ /* 0x020fe200078ec0ff */
[----:B------:R-:W-:Y:S01]  /*60c0*/  BSSY B1, `(.L_x_36) ;  /* 0x000000c000017945 */ /* 0x000fe20003800000 */
[----:B------:R-:W-:Y:S02]  /*60d0*/  ISETP.GE.AND P1, PT, R36, 0x2, PT ;  /* 0x000000022400780c */ /* 0x000fe40003f26270 */
[----:B------:R-:W-:Y:S02]  /*60e0*/  F2FP.F16.E4M3.UNPACK_B R37, R37 ;  /* 0x00000025ff25723e */ /* 0x000fe400020006ff */
[----:B------:R-:W-:-:S03]  /*60f0*/  ISETP.LT.OR P2, PT, R35, 0x1, !P1 ;  /* 0x000000012300780c */ /* 0x000fc60004f41670 */
[----:B------:R-:W-:-:S05]  /*6100*/  HADD2.F32 R37, -RZ, R37.H0_H0 ;  /* 0x20000025ff257230 */ /* 0x000fca0000004100 */
[----:B------:R-:W-:Y:S01]  /*6110*/  FMUL R38, R37, UR5 ;  /* 0x0000000525267c20 */ /* 0x000fe20008400000 */
[----:B------:R-:W-:-:S03]  /*6120*/  PRMT R37, RZ, 0x7610, R37 ;  /* 0x00007610ff257816 */ /* 0x000fc60000000025 */
[----:B------:R-:W-:-:S05]  /*6130*/  FFMA R38, R227, UR4, R38 ;  /* 0x00000004e3267c23 */ /* 0x000fca0008000026 */
[----:B------:R-:W-:-:S05]  /*6140*/  F2FP.SATFINITE.E4M3.F32.PACK_AB_MERGE_C R41, RZ, R38, RZ ;  /* 0x00000026ff29723e */ /* 0x000fca00048070ff */
[----:B------:R1:W-:Y:S01]  /*6150*/  @!P4 STG.E.U8 desc[UR56][R24.64], R41 ;  /* 0x000000291800c986 */ /* 0x0003e2000c101138 */
[----:B------:R-:W-:Y:S05]  /*6160*/  @P2 BRA `(.L_x_37) ;  /* 0x0000000000042947 */ /* 0x000fea0003800000 */
[----:B------:R2:W5:Y:S02]  /*6170*/  LDG.E.U8 R37, desc[UR56][R28.64+0x1] ;  /* 0x000001381c257981 */ /* 0x000564000c1e1100 */
.L_x_37:
[----:B------:R-:W-:Y:S05]  /*6180*/  BSYNC B1 ;  /* 0x0000000000017941 */ /* 0x000fea0003800000 */
.L_x_36:
[----:B-----5:R-:W-:Y:S01]  /*6190*/  LOP3.LUT R37, R37, 0xff, RZ, 0xc0, !PT ;  /* 0x000000ff25257812 */ /* 0x020fe200078ec0ff */
[----:B------:R-:W-:Y:S01]  /*61a0*/  BSSY B1, `(.L_x_38) ;  /* 0x0000012000017945 */ /* 0x000fe20003800000 */
[----:B------:R-:W-:Y:S02]  /*61b0*/  IADD3 R39, P4, R39, 0x8, RZ ;  /* 0x0000000827277810 */ /* 0x000fe40007f9e0ff */
[----:B------:R-:W-:Y:S02]  /*61c0*/  F2FP.F16.E4M3.UNPACK_B R37, R37 ;  /* 0x00000025ff25723e */ /* 0x000fe400020006ff */
[----:B------:R-:W-:Y:S01]  /*61d0*/  ISETP.LT.OR P0, PT, R35, 0x9, !P0 ;  /* 0x000000092300780c */ /* 0x000fe20004701670 */
[----:B------:R-:W-:Y:S02]  /*61e0*/  IMAD.X R30, RZ, RZ, R31, P4 ;  /* 0x000000ffff1e7224 */ /* 0x000fe400020e061f */
[----:B------:R-:W-:Y:S02]  /*61f0*/  HADD2.F32 R37, -RZ, R37.H0_H0 ;  /* 0x20000025ff257230 */ /* 0x000fe40000004100 */
[----:B------:R-:W-:-:S02]  /*6200*/  IMAD R30, R30, UR6, RZ ;  /* 0x000000061e1e7c24 */ /* 0x000fc4000f8e02ff */
[----:B------:R-:W-:-:S04]  /*6210*/  IMAD.WIDE.U32 R32, R39, UR6, R32 ;  /* 0x0000000627207c25 */ /* 0x000fc8000f8e0020 */
[----:B------:R-:W-:Y:S01]  /*6220*/  FMUL R37, R37, UR5 ;  /* 0x0000000525257c20 */ /* 0x000fe20008400000 */
[----:B------:R-:W-:-:S03]  /*6230*/  IMAD R39, R39, UR7, R30 ;  /* 0x0000000727277c24 */ /* 0x000fc6000f8e021e */
[----:B------:R-:W-:Y:S01]  /*6240*/  FFMA R37, R226, UR4, R37 ;  /* 0x00000004e2257c23 */ /* 0x000fe20008000025 */
[----:B------:R-:W-:Y:S02]  /*6250*/  IADD3 R30, P4, R32, UR8, RZ ;  /* 0x00000008201e7c10 */ /* 0x000fe4000ff9e0ff */
[----:B------:R-:W-:Y:S02]  /*6260*/  PRMT R32, RZ, 0x7610, R32 ;  /* 0x00007610ff207816 */ /* 0x000fe40000000020 */
[----:B------:R-:W-:Y:S02]  /*6270*/  F2FP.SATFINITE.E4M3.F32.PACK_AB_MERGE_C R37, RZ, R37, RZ ;  /* 0x00000025ff25723e */ /* 0x000fe400048070ff */
[----:B------:R-:W-:-:S03]  /*6280*/  IADD3.X R31, R33, UR9, R39, P4, !PT ;  /* 0x00000009211f7c10 */ /* 0x000fc6000a7fe427 */
[----:B------:R3:W-:Y:S01]  /*6290*/  @!P2 STG.E.U8 desc[UR56][R24.64+0x1], R37 ;  /* 0x000001251800a986 */ /* 0x0007e2000c101138 */
[----:B------:R-:W-:Y:S05]  /*62a0*/  @P0 BRA `(.L_x_39) ;  /* 0x0000000000040947 */ /* 0x000fea0003800000 */
[----:B------:R4:W5:Y:S02]  /*62b0*/  LDG.E.U8 R32, desc[UR56][R30.64] ;  /* 0x000000381e207981 */ /* 0x000964000c1e1100 */
.L_x_39:
[----:B------:R-:W-:Y:S05]  /*62c0*/  BSYNC B1 ;  /* 0x0000000000017941 */ /* 0x000fea0003800000 */
.L_x_38:
[----:B-----5:R-:W-:Y:S01]  /*62d0*/  LOP3.LUT R32, R32, 0xff, RZ, 0xc0, !PT ;  /* 0x000000ff20207812 */ /* 0x020fe200078ec0ff */
[----:B------:R-:W-:Y:S01]  /*62e0*/  BSSY B1, `(.L_x_40) ;  /* 0x000000b000017945 */ /* 0x000fe20003800000 */
[----:B------:R-:W-:Y:S02]  /*62f0*/  ISETP.LT.OR P1, PT, R35, 0x9, !P1 ;  /* 0x000000092300780c */ /* 0x000fe40004f21670 */
[----:B------:R-:W-:-:S05]  /*6300*/  F2FP.F16.E4M3.UNPACK_B R32, R32 ;  /* 0x00000020ff20723e */ /* 0x000fca00020006ff */
[----:B------:R-:W-:-:S05]  /*6310*/  HADD2.F32 R32, -RZ, R32.H0_H0 ;  /* 0x20000020ff207230 */ /* 0x000fca0000004100 */
[----:B------:R-:W-:-:S04]  /*6320*/  FMUL R32, R32, UR5 ;  /* 0x0000000520207c20 */ /* 0x000fc80008400000 */
[----:B------:R-:W-:-:S05]  /*6330*/  FFMA R32, R225, UR4, R32 ;  /* 0x00000004e1207c23 */ /* 0x000fca0008000020 */
[----:B------:R-:W-:Y:S02]  /*6340*/  F2FP.SATFINITE.E4M3.F32.PACK_AB_MERGE_C R33, RZ, R32, RZ ;  /* 0x00000020ff21723e */ /* 0x000fe400048070ff */
[----:B------:R-:W-:-:S03]  /*6350*/  PRMT R32, RZ, 0x7610, R32 ;  /* 0x00007610ff207816 */ /* 0x000fc60000000020 */
[----:B------:R0:W-:Y:S01]  /*6360*/  @!P0 STG.E.U8 desc[UR56][R26.64], R33 ;  /* 0x000000211a008986 */ /* 0x0001e2000c101138 */
[----:B------:R-:W-:Y:S05]  /*6370*/  @P1 BRA `(.L_x_41) ;  /* 0x0000000000041947 */ /* 0x000fea0003800000 */
[----:B------:R0:W5:Y:S02]  /*6380*/  LDG.E.U8 R32, desc[UR56][R30.64+0x1] ;  /* 0x000001381e207981 */ /* 0x000164000c1e1100 */
.L_x_41:
[----:B------:R-:W-:Y:S05]  /*6390*/  BSYNC B1 ;  /* 0x0000000000017941 */ /* 0x000fea0003800000 */
.L_x_40:
[----:B-----5:R-:W-:Y:S01]  /*63a0*/  LOP3.LUT R32, R32, 0xff, RZ, 0xc0, !PT ;  /* 0x000000ff20207812 */ /* 0x020fe200078ec0ff */
[----:B------:R-:W-:Y:S01]  /*63b0*/  BSSY B1, `(.L_x_42) ;  /* 0x000000c000017945 */ /* 0x000fe20003800000 */
[----:B------:R-:W-:Y:S02]  /*63c0*/  ISETP.GE.AND P0, PT, R36, 0x9, PT ;  /* 0x000000092400780c */ /* 0x000fe40003f06270 */
[----:B------:R-:W-:Y:S02]  /*63d0*/  F2FP.F16.E4M3.UNPACK_B R32, R32 ;  /* 0x00000020ff20723e */ /* 0x000fe400020006ff */
[----:B------:R-:W-:-:S03]  /*63e0*/  ISETP.LT.OR P2, PT, R35, 0x1, !P0 ;  /* 0x000000012300780c */ /* 0x000fc60004741670 */
[----:B------:R-:W-:-:S05]  /*63f0*/  HADD2.F32 R32, -RZ, R32.H0_H0 ;  /* 0x20000020ff207230 */ /* 0x000fca0000004100 */
[----:B0-----:R-:W-:Y:S01]  /*6400*/  FMUL R33, R32, UR5 ;  /* 0x0000000520217c20 */ /* 0x001fe20008400000 */
[----:B------:R-:W-:-:S03]  /*6410*/  PRMT R32, RZ, 0x7610, R32 ;  /* 0x00007610ff207816 */ /* 0x000fc60000000020 */
[----:B------:R-:W-:-:S05]  /*6420*/  FFMA R33, R224, UR4, R33 ;  /* 0x00000004e0217c23 */ /* 0x000fca0008000021 */
[----:B------:R-:W-:-:S05]  /*6430*/  F2FP.SATFINITE.E4M3.F32.PACK_AB_MERGE_C R33, RZ, R33, RZ ;  /* 0x00000021ff21723e */ /* 0x000fca00048070ff */
[----:B------:R0:W-:Y:S01]  /*6440*/  @!P1 STG.E.U8 desc[UR56][R26.64+0x1], R33 ;  /* 0x000001211a009986 */ /* 0x0001e2000c101138 */
[----:B------:R-:W-:Y:S05]  /*6450*/  @P2 BRA `(.L_x_43) ;  /* 0x0000000000042947 */ /* 0x000fea0003800000 */
[----:B------:R0:W5:Y:S02]  /*6460*/  LDG.E.U8 R32, desc[UR56][R28.64+0x8] ;  /* 0x000008381c207981 */ /* 0x000164000c1e1100 */
.L_x_43:
[----:B------:R-:W-:Y:S05]  /*6470*/  BSYNC B1 ;  /* 0x0000000000017941 */ /* 0x000fea0003800000 */
.L_x_42:
[----:B-----5:R-:W-:Y:S01]  /*6480*/  LOP3.LUT R32, R32, 0xff, RZ, 0xc0, !PT ;  /* 0x000000ff20207812 */ /* 0x020fe200078ec0ff */
[----:B------:R-:W-:Y:S01]  /*6490*/  BSSY B1, `(.L_x_44) ;  /* 0x000000c000017945 */ /* 0x000fe20003800000 */
[----:B------:R-:W-:Y:S02]  /*64a0*/  ISETP.GE.AND P1, PT, R36, 0xa, PT ;  /* 0x0000000a2400780c */ /* 0x000fe40003f26270 */
[----:B------:R-:W-:Y:S02]  /*64b0*/  F2FP.F16.E4M3.UNPACK_B R32, R32 ;  /* 0x00000020ff20723e */ /* 0x000fe400020006ff */
[----:B------:R-:W-:-:S03]  /*64c0*/  ISETP.LT.OR P4, PT, R35, 0x1, !P1 ;  /* 0x000000012300780c */ /* 0x000fc60004f81670 */
[----:B------:R-:W-:-:S05]  /*64d0*/  HADD2.F32 R32, -RZ, R32.H0_H0 ;  /* 0x20000020ff207230 */ /* 0x000fca0000004100 */
[----:B------:R-:W-:-:S04]  /*64e0*/  FMUL R32, R32, UR5 ;  /* 0x0000000520207c20 */ /* 0x000fc80008400000 */
[----:B------:R-:W-:-:S05]  /*64f0*/  FFMA R32, R223, UR4, R32 ;  /* 0x00000004df207c23 */ /* 0x000fca0008000020 */
[----:B0-----:R-:W-:Y:S02]  /*6500*/  F2FP.SATFINITE.E4M3.F32.PACK_AB_MERGE_C R33, RZ, R32, RZ ;  /* 0x00000020ff21723e */ /* 0x001fe400048070ff */
[----:B------:R-:W-:-:S03]  /*6510*/  PRMT R32, RZ, 0x7610, R32 ;  /* 0x00007610ff207816 */ /* 0x000fc60000000020 */
[----:B------:R0:W-:Y:S01]  /*6520*/  @!P2 STG.E.U8 desc[UR56][R24.64+0x8], R33 ;  /* 0x000008211800a986 */ /* 0x0001e2000c101138 */
[----:B------:R-:W-:Y:S05]  /*6530*/  @P4 BRA `(.L_x_45) ;  /* 0x0000000000044947 */ /* 0x000fea0003800000 */
[----:B------:R0:W5:Y:S02]  /*6540*/  LDG.E.U8 R32, desc[UR56][R28.64+0x9] ;  /* 0x000009381c207981 */ /* 0x000164000c1e1100 */
.L_x_45:
[----:B------:R-:W-:Y:S05]  /*6550*/  BSYNC B1 ;  /* 0x0000000000017941 */ /* 0x000fea0003800000 */
.L_x_44:
[----:B-----5:R-:W-:Y:S01]  /*6560*/  LOP3.LUT R32, R32, 0xff, RZ, 0xc0, !PT ;  /* 0x000000ff20207812 */ /* 0x020fe200078ec0ff */
[----:B------:R-:W-:Y:S01]  /*6570*/  BSSY B1, `(.L_x_46) ;  /* 0x000000b000017945 */ /* 0x000fe20003800000 */
[----:B------:R-:W-:Y:S02]  /*6580*/  ISETP.LT.OR P0, PT, R35, 0x9, !P0 ;  /* 0x000000092300780c */ /* 0x000fe40004701670 */
[----:B------:R-:W-:-:S05]  /*6590*/  F2FP.F16.E4M3.UNPACK_B R32, R32 ;  /* 0x00000020ff20723e */ /* 0x000fca00020006ff */
        /* <DEDUP_REMOVED lines=8> */
.L_x_47:
[----:B------:R-:W-:Y:S05]  /*6620*/  BSYNC B1 ;  /* 0x0000000000017941 */ /* 0x000fea0003800000 */
.L_x_46:
[----:B-----5:R-:W-:Y:S01]  /*6630*/  LOP3.LUT R32, R32, 0xff, RZ, 0xc0, !PT ;  /* 0x000000ff20207812 */ /* 0x020fe200078ec0ff */
[----:B------:R-:W-:Y:S01]  /*6640*/  BSSY B1, `(.L_x_48) ;  /* 0x000000b000017945 */ /* 0x000fe20003800000 */
[----:B------:R-:W-:Y:S02]  /*6650*/  ISETP.LT.OR P1, PT, R35, 0x9, !P1 ;  /* 0x000000092300780c */ /* 0x000fe40004f21670 */
[----:B------:R-:W-:-:S05]  /*6660*/  F2FP.F16.E4M3.UNPACK_B R32, R32 ;  /* 0x00000020ff20723e */ /* 0x000fca00020006ff */
        /* <DEDUP_REMOVED lines=8> */
.L_x_49:
[----:B------:R-:W-:Y:S05]  /*66f0*/  BSYNC B1 ;  /* 0x0000000000017941 */ /* 0x000fea0003800000 */
.L_x_48:
        /* <DEDUP_REMOVED lines=13> */
.L_x_51:
[----:B------:R-:W-:Y:S05]  /*67d0*/  BSYNC B1 ;  /* 0x0000000000017941 */ /* 0x000fea0003800000 */
.L_x_50:
        /* <DEDUP_REMOVED lines=13> */
.L_x_53:
[----:B------:R-:W-:Y:S05]  /*68b0*/  BSYNC B1 ;  /* 0x0000000000017941 */ /* 0x000fea0003800000 */
.L_x_52:
        /* <DEDUP_REMOVED lines=12> */
.L_x_55:
[----:B------:R-:W-:Y:S05]  /*6980*/  BSYNC B1 ;  /* 0x0000000000017941 */ /* 0x000fea0003800000 */
.L_x_54:
        /* <DEDUP_REMOVED lines=12> */
.L_x_57:
[----:B------:R-:W-:Y:S05]  /*6a50*/  BSYNC B1 ;  /* 0x0000000000017941 */ /* 0x000fea0003800000 */
.L_x_56:
        /* <DEDUP_REMOVED lines=13> */
.L_x_59:
[----:B------:R-:W-:Y:S05]  /*6b30*/  BSYNC B1 ;  /* 0x0000000000017941 */ /* 0x000fea0003800000 */
.L_x_58:
        /* <DEDUP_REMOVED lines=13> */
.L_x_61:
[----:B------:R-:W-:Y:S05]  /*6c10*/  BSYNC B1 ;  /* 0x0000000000017941 */ /* 0x000fea0003800000 */
.L_x_60:
        /* <DEDUP_REMOVED lines=12> */
.L_x_63:
[----:B------:R-:W-:Y:S05]  /*6ce0*/  BSYNC B1 ;  /* 0x0000000000017941 */ /* 0x000fea0003800000 */
.L_x_62:
        /* <DEDUP_REMOVED lines=12> */
.L_x_65:
[----:B------:R-:W-:Y:S05]  /*6db0*/  BSYNC B1 ;  /* 0x0000000000017941 */ /* 0x000fea0003800000 */
.L_x_64:
        /* <DEDUP_REMOVED lines=13> */
.L_x_67:
[----:B------:R-:W-:Y:S05]  /*6e90*/  BSYNC B1 ;  /* 0x0000000000017941 */ /* 0x000fea0003800000 */
.L_x_66:
        /* <DEDUP_REMOVED lines=13> */
.L_x_69:
[----:B------:R-:W-:Y:S05]  /*6f70*/  BSYNC B1 ;  /* 0x0000000000017941 */ /* 0x000fea0003800000 */
.L_x_68:
        /* <DEDUP_REMOVED lines=12> */
.L_x_71:
[----:B------:R-:W-:Y:S05]  /*7040*/  BSYNC B1 ;  /* 0x0000000000017941 */ /* 0x000fea0003800000 */
.L_x_70:
        /* <DEDUP_REMOVED lines=12> */
.L_x_73:
[----:B------:R-:W-:Y:S05]  /*7110*/  BSYNC B1 ;  /* 0x0000000000017941 */ /* 0x000fea0003800000 */
.L_x_72:
        /* <DEDUP_REMOVED lines=13> */
.L_x_75:
[----:B------:R-:W-:Y:S05]  /*71f0*/  BSYNC B1 ;  /* 0x0000000000017941 */ /* 0x000fea0003800000 */
.L_x_74:
        /* <DEDUP_REMOVED lines=13> */
.L_x_77:
[----:B------:R-:W-:Y:S05]  /*72d0*/  BSYNC B1 ;  /* 0x0000000000017941 */ /* 0x000fea0003800000 */
.L_x_76:
        /* <DEDUP_REMOVED lines=12> */
.L_x_79:
[----:B------:R-:W-:Y:S05]  /*73a0*/  BSYNC B1 ;  /* 0x0000000000017941 */ /* 0x000fea0003800000 */
.L_x_78:
        /* <DEDUP_REMOVED lines=12> */
.L_x_81:
[----:B------:R-:W-:Y:S05]  /*7470*/  BSYNC B1 ;  /* 0x0000000000017941 */ /* 0x000fea0003800000 */
.L_x_80:
        /* <DEDUP_REMOVED lines=13> */
.L_x_83:
[----:B------:R-:W-:Y:S05]  /*7550*/  BSYNC B1 ;  /* 0x0000000000017941 */ /* 0x000fea0003800000 */
.L_x_82:
        /* <DEDUP_REMOVED lines=13> */
.L_x_85:
[----:B------:R-:W-:Y:S05]  /*7630*/  BSYNC B1 ;  /* 0x0000000000017941 */ /* 0x000fea0003800000 */
.L_x_84:
        /* <DEDUP_REMOVED lines=12> */
.L_x_87:
[----:B------:R-:W-:Y:S05]  /*7700*/  BSYNC B1 ;  /* 0x0000000000017941 */ /* 0x000fea0003800000 */
.L_x_86:
        /* <DEDUP_REMOVED lines=12> */
.L_x_89:
[----:B------:R-:W-:Y:S05]  /*77d0*/  BSYNC B1 ;  /* 0x0000000000017941 */ /* 0x000fea0003800000 */
.L_x_88:
        /* <DEDUP_REMOVED lines=13> */
.L_x_91:
[----:B------:R-:W-:Y:S05]  /*78b0*/  BSYNC B1 ;  /* 0x0000000000017941 */ /* 0x000fea0003800000 */
.L_x_90:
        /* <DEDUP_REMOVED lines=13> */
.L_x_93:
[----:B------:R-:W-:Y:S05]  /*7990*/  BSYNC B1 ;  /* 0x0000000000017941 */ /* 0x000fea0003800000 */
.L_x_92:
        /* <DEDUP_REMOVED lines=12> */
.L_x_95:
[----:B------:R-:W-:Y:S05]  /*7a60*/  BSYNC B1 ;  /* 0x0000000000017941 */ /* 0x000fea0003800000 */
.L_x_94:
        /* <DEDUP_REMOVED lines=12> */
.L_x_97:
[----:B------:R-:W-:Y:S05]  /*7b30*/  BSYNC B1 ;  /* 0x0000000000017941 */ /* 0x000fea0003800000 */
.L_x_96:
        /* <DEDUP_REMOVED lines=13> */
.L_x_99:
[----:B------:R-:W-:Y:S05]  /*7c10*/  BSYNC B1 ;  /* 0x0000000000017941 */ /* 0x000fea0003800000 */
.L_x_98:
        /* <DEDUP_REMOVED lines=13> */
.L_x_101:
[----:B------:R-:W-:Y:S05]  /*7cf0*/  BSYNC B1 ;  /* 0x0000000000017941 */ /* 0x000fea0003800000 */
.L_x_100:
        /* <DEDUP_REMOVED lines=12> */
.L_x_103:
[----:B------:R-:W-:Y:S05]  /*7dc0*/  BSYNC B1 ;  /* 0x0000000000017941 */ /* 0x000fea0003800000 */
.L_x_102:
        /* <DEDUP_REMOVED lines=12> */
.L_x_105:
[----:B------:R-:W-:Y:S05]  /*7e90*/  BSYNC B1 ;  /* 0x0000000000017941 */ /* 0x000fea0003800000 */
.L_x_104:
        /* <DEDUP_REMOVED lines=13> */
.L_x_107:
[----:B------:R-:W-:Y:S05]  /*7f70*/  BSYNC B1 ;  /* 0x0000000000017941 */ /* 0x000fea0003800000 */
.L_x_106:
        /* <DEDUP_REMOVED lines=13> */
.L_x_109:
[----:B------:R-:W-:Y:S05]  /*8050*/  BSYNC B1 ;  /* 0x0000000000017941 */ /* 0x000fea0003800000 */
.L_x_108:
        /* <DEDUP_REMOVED lines=12> */
.L_x_111:
[----:B------:R-:W-:Y:S05]  /*8120*/  BSYNC B1 ;  /* 0x0000000000017941 */ /* 0x000fea0003800000 */
.L_x_110:
        /* <DEDUP_REMOVED lines=12> */
.L_x_113:
[----:B------:R-:W-:Y:S05]  /*81f0*/  BSYNC B1 ;  /* 0x0000000000017941 */ /* 0x000fea0003800000 */
.L_x_112:
        /* <DEDUP_REMOVED lines=13> */
.L_x_115:
[----:B------:R-:W-:Y:S05]  /*82d0*/  BSYNC B1 ;  /* 0x0000000000017941 */ /* 0x000fea0003800000 */
.L_x_114:
        /* <DEDUP_REMOVED lines=13> */
.L_x_117:
[----:B------:R-:W-:Y:S05]  /*83b0*/  BSYNC B1 ;  /* 0x0000000000017941 */ /* 0x000fea0003800000 */
.L_x_116:
        /* <DEDUP_REMOVED lines=12> */
.L_x_119:
[----:B------:R-:W-:Y:S05]  /*8480*/  BSYNC B1 ;  /* 0x0000000000017941 */ /* 0x000fea0003800000 */
.L_x_118:
        /* <DEDUP_REMOVED lines=12> */
.L_x_121:
[----:B------:R-:W-:Y:S05]  /*8550*/  BSYNC B1 ;  /* 0x0000000000017941 */ /* 0x000fea0003800000 */
.L_x_120:
        /* <DEDUP_REMOVED lines=13> */
.L_x_123:
[----:B------:R-:W-:Y:S05]  /*8630*/  BSYNC B1 ;  /* 0x0000000000017941 */ /* 0x000fea0003800000 */
.L_x_122:
        /* <DEDUP_REMOVED lines=13> */
.L_x_125:
[----:B------:R-:W-:Y:S05]  /*8710*/  BSYNC B1 ;  /* 0x0000000000017941 */ /* 0x000fea0003800000 */
.L_x_124:
        /* <DEDUP_REMOVED lines=12> */
.L_x_127:
[----:B------:R-:W-:Y:S05]  /*87e0*/  BSYNC B1 ;  /* 0x0000000000017941 */ /* 0x000fea0003800000 */
.L_x_126:
        /* <DEDUP_REMOVED lines=12> */
.L_x_129:
[----:B------:R-:W-:Y:S05]  /*88b0*/  BSYNC B1 ;  /* 0x0000000000017941 */ /* 0x000fea0003800000 */
.L_x_128:
        /* <DEDUP_REMOVED lines=13> */
.L_x_131:
[----:B------:R-:W-:Y:S05]  /*8990*/  BSYNC B1 ;  /* 0x0000000000017941 */ /* 0x000fea0003800000 */
.L_x_130:
        /* <DEDUP_REMOVED lines=13> */
.L_x_133:
[----:B------:R-:W-:Y:S05]  /*8a70*/  BSYNC B1 ;  /* 0x0000000000017941 */ /* 0x000fea0003800000 */
.L_x_132:
        /* <DEDUP_REMOVED lines=12> */
.L_x_135:
[----:B------:R-:W-:Y:S05]  /*8b40*/  BSYNC B1 ;  /* 0x0000000000017941 */ /* 0x000fea0003800000 */
.L_x_134:
        /* <DEDUP_REMOVED lines=12> */
.L_x_137:
[----:B------:R-:W-:Y:S05]  /*8c10*/  BSYNC B1 ;  /* 0x0000000000017941 */ /* 0x000fea0003800000 */
.L_x_136:
        /* <DEDUP_REMOVED lines=13> */
.L_x_139:
[----:B------:R-:W-:Y:S05]  /*8cf0*/  BSYNC B1 ;  /* 0x0000000000017941 */ /* 0x000fea0003800000 */
.L_x_138:
        /* <DEDUP_REMOVED lines=13> */
.L_x_141:
[----:B------:R-:W-:Y:S05]  /*8dd0*/  BSYNC B1 ;  /* 0x0000000000017941 */ /* 0x000fea0003800000 */
.L_x_140:
        /* <DEDUP_REMOVED lines=12> */
.L_x_143:
[----:B------:R-:W-:Y:S05]  /*8ea0*/  BSYNC B1 ;  /* 0x0000000000017941 */ /* 0x000fea0003800000 */
.L_x_142:
        /* <DEDUP_REMOVED lines=12> */
.L_x_145:
[----:B------:R-:W-:Y:S05]  /*8f70*/  BSYNC B1 ;  /* 0x0000000000017941 */ /* 0x000fea0003800000 */
.L_x_144:
        /* <DEDUP_REMOVED lines=13> */
.L_x_147:
[----:B------:R-:W-:Y:S05]  /*9050*/  BSYNC B1 ;  /* 0x0000000000017941 */ /* 0x000fea0003800000 */
.L_x_146:
        /* <DEDUP_REMOVED lines=13> */
.L_x_149:
[----:B------:R-:W-:Y:S05]  /*9130*/  BSYNC B1 ;  /* 0x0000000000017941 */ /* 0x000fea0003800000 */
.L_x_148:
        /* <DEDUP_REMOVED lines=12> */
.L_x_151:
[----:B------:R-:W-:Y:S05]  /*9200*/  BSYNC B1 ;  /* 0x0000000000017941 */ /* 0x000fea0003800000 */
.L_x_150:
        /* <DEDUP_REMOVED lines=12> */
.L_x_153:
[----:B------:R-:W-:Y:S05]  /*92d0*/  BSYNC B1 ;  /* 0x0000000000017941 */ /* 0x000fea0003800000 */
.L_x_152:
        /* <DEDUP_REMOVED lines=13> */
.L_x_155:
[----:B------:R-:W-:Y:S05]  /*93b0*/  BSYNC B1 ;  /* 0x0000000000017941 */ /* 0x000fea0003800000 */
.L_x_154:
        /* <DEDUP_REMOVED lines=13> */
.L_x_157:
[----:B------:R-:W-:Y:S05]  /*9490*/  BSYNC B1 ;  /* 0x0000000000017941 */ /* 0x000fea0003800000 */
.L_x_156:
        /* <DEDUP_REMOVED lines=12> */
.L_x_159:
[----:B------:R-:W-:Y:S05]  /*9560*/  BSYNC B1 ;  /* 0x0000000000017941 */ /* 0x000fea0003800000 */
.L_x_158:
        /* <DEDUP_REMOVED lines=12> */
.L_x_161:
[----:B------:R-:W-:Y:S05]  /*9630*/  BSYNC B1 ;  /* 0x0000000000017941 */ /* 0x000fea0003800000 */
.L_x_160:
        /* <DEDUP_REMOVED lines=13> */
.L_x_163:
[----:B------:R-:W-:Y:S05]  /*9710*/  BSYNC B1 ;  /* 0x0000000000017941 */ /* 0x000fea0003800000 */
.L_x_162:
        /* <DEDUP_REMOVED lines=13> */
.L_x_165:
[----:B------:R-:W-:Y:S05]  /*97f0*/  BSYNC B1 ;  /* 0x0000000000017941 */ /* 0x000fea0003800000 */
.L_x_164:
        /* <DEDUP_REMOVED lines=12> */
.L_x_167:
[----:B------:R-:W-:Y:S05]  /*98c0*/  BSYNC B1 ;  /* 0x0000000000017941 */ /* 0x000fea0003800000 */
.L_x_166:
        /* <DEDUP_REMOVED lines=12> */
.L_x_169:
[----:B------:R-:W-:Y:S05]  /*9990*/  BSYNC B1 ;  /* 0x0000000000017941 */ /* 0x000fea0003800000 */
.L_x_168:
        /* <DEDUP_REMOVED lines=13> */
.L_x_171:
[----:B------:R-:W-:Y:S05]  /*9a70*/  BSYNC B1 ;  /* 0x0000000000017941 */ /* 0x000fea0003800000 */
.L_x_170:
        /* <DEDUP_REMOVED lines=13> */
.L_x_173:
[----:B------:R-:W-:Y:S05]  /*9b50*/  BSYNC B1 ;  /* 0x0000000000017941 */ /* 0x000fea0003800000 */
.L_x_172:
        /* <DEDUP_REMOVED lines=12> */
.L_x_175:
[----:B------:R-:W-:Y:S05]  /*9c20*/  BSYNC B1 ;  /* 0x0000000000017941 */ /* 0x000fea0003800000 */
.L_x_174:
        /* <DEDUP_REMOVED lines=12> */
.L_x_177:
[----:B------:R-:W-:Y:S05]  /*9cf0*/  BSYNC B1 ;  /* 0x0000000000017941 */ /* 0x000fea0003800000 */
.L_x_176:
        /* <DEDUP_REMOVED lines=13> */
.L_x_179:
[----:B------:R-:W-:Y:S05]  /*9dd0*/  BSYNC B1 ;  /* 0x0000000000017941 */ /* 0x000fea0003800000 */
.L_x_178:
        /* <DEDUP_REMOVED lines=13> */
.L_x_181:
[----:B------:R-:W-:Y:S05]  /*9eb0*/  BSYNC B1 ;  /* 0x0000000000017941 */ /* 0x000fea0003800000 */
.L_x_180:
        /* <DEDUP_REMOVED lines=12> */
.L_x_183:
[----:B------:R-:W-:Y:S05]  /*9f80*/  BSYNC B1 ;  /* 0x0000000000017941 */ /* 0x000fea0003800000 */
.L_x_182:
        /* <DEDUP_REMOVED lines=12> */
.L_x_185:
[----:B------:R-:W-:Y:S05]  /*a050*/  BSYNC B1 ;  /* 0x0000000000017941 */ /* 0x000fea0003800000 */
.L_x_184:
        /* <DEDUP_REMOVED lines=13> */
.L_x_187:
[----:B------:R-:W-:Y:S05]  /*a130*/  BSYNC B1 ;  /* 0x0000000000017941 */ /* 0x000fea0003800000 */
.L_x_186:
        /* <DEDUP_REMOVED lines=13> */
.L_x_189:
[----:B------:R-:W-:Y:S05]  /*a210*/  BSYNC B1 ;  /* 0x0000000000017941 */ /* 0x000fea0003800000 */
.L_x_188:
        /* <DEDUP_REMOVED lines=12> */
.L_x_191:
[----:B------:R-:W-:Y:S05]  /*a2e0*/  BSYNC B1 ;  /* 0x0000000000017941 */ /* 0x000fea0003800000 */
.L_x_190:
        /* <DEDUP_REMOVED lines=12> */
.L_x_193:
[----:B------:R-:W-:Y:S05]  /*a3b0*/  BSYNC B1 ;  /* 0x0000000000017941 */ /* 0x000fea0003800000 */
.L_x_192:
        /* <DEDUP_REMOVED lines=13> */
.L_x_195:
[----:B------:R-:W-:Y:S05]  /*a490*/  BSYNC B1 ;  /* 0x0000000000017941 */ /* 0x000fea0003800000 */
.L_x_194:
        /* <DEDUP_REMOVED lines=13> */
.L_x_197:
[----:B------:R-:W-:Y:S05]  /*a570*/  BSYNC B1 ;  /* 0x0000000000017941 */ /* 0x000fea0003800000 */
.L_x_196:
        /* <DEDUP_REMOVED lines=12> */
.L_x_199:
[----:B------:R-:W-:Y:S05]  /*a640*/  BSYNC B1 ;  /* 0x0000000000017941 */ /* 0x000fea0003800000 */
.L_x_198:
        /* <DEDUP_REMOVED lines=12> */
.L_x_201:
[----:B------:R-:W-:Y:S05]  /*a710*/  BSYNC B1 ;  /* 0x0000000000017941 */ /* 0x000fea0003800000 */
.L_x_200:
        /* <DEDUP_REMOVED lines=13> */
.L_x_203:
[----:B------:R-:W-:Y:S05]  /*a7f0*/  BSYNC B1 ;  /* 0x0000000000017941 */ /* 0x000fea0003800000 */
.L_x_202:
[----:B-----5:R-:W-:Y:S01]  /*a800*/  LOP3.LUT R32, R32, 0xff, RZ, 0xc0, !PT ;  /* 0x000000ff20207812 */ /* 0x020fe200078ec0ff */
[----:B------:R-:W-:Y:S01]  /*a810*/  BSSY B1, `(.L_x_204) ;  /* 0x000000c000017945 */ /* 0x000fe20003800000 */
[----:B------:R-:W-:Y:S02]  /*a820*/  ISETP.GE.AND P1, PT, R36, 0xaa, PT ;  /* 0x000000aa2400780c */ /* 0x000fe40003f26270 */
[----:B------:R-:W-:Y:S02]  /*a830*/  F2FP.F16.E4M3.UNPACK_B R32, R32 ;  /* 0x00000020ff20723e */ /* 0x000fe400020006ff */
[----:B------:R-:W-:-:S03]  /*a840*/  ISETP.LT.OR P4, PT, R35, 0x1, !P1 ;  /* 0x000000012300780c */ /* 0x000fc60004f81670 */
[----:B------:R-:W-:-:S05]  /*a850*/  HADD2.F32 R32, -RZ, R32.H0_H0 ;  /* 0x20000020ff207230 */ /* 0x000fca0000004100 */
[----:B------:R-:W-:-:S04]  /*a860*/  FMUL R32, R32, UR5 ;  /* 0x0000000520207c20 */ /* 0x000fc80008400000 */
[----:B------:R-:W-:Y:S01]  /*a870*/  FFMA R32, R23, UR4, R32 ;  /* 0x0000000417207c23 */ /* 0x000fe20008000020 */
[----:B------:R-:W-:-:S04]  /*a880*/  PRMT R23, RZ, 0x7610, R23 ;  /* 0x00007610ff177816 */ /* 0x000fc80000000017 */
[----:B0-----:R-:W-:-:S05]  /*a890*/  F2FP.SATFINITE.E4M3.F32.PACK_AB_MERGE_C R33, RZ, R32, RZ ;  /* 0x00000020ff21723e */ /* 0x001fca00048070ff */
[----:B------:R0:W-:Y:S01]  /*a8a0*/  @!P2 STG.E.U8 desc[UR56][R24.64+0xa8], R33 ;  /* 0x0000a8211800a986 */ /* 0x0001e2000c101138 */
[----:B------:R-:W-:Y:S05]  /*a8b0*/  @P4 BRA `(.L_x_205) ;  /* 0x0000000000044947 */ /* 0x000fea0003800000 */
[----:B------:R0:W5:Y:S02]  /*a8c0*/  LDG.E.U8 R23, desc[UR56][R28.64+0xa9] ;  /* 0x0000a9381c177981 */ /* 0x000164000c1e1100 */
.L_x_205:
[----:B------:R-:W-:Y:S05]  /*a8d0*/  BSYNC B1 ;  /* 0x0000000000017941 */ /* 0x000fea0003800000 */
.L_x_204:
[----:B-----5:R-:W-:Y:S01]  /*a8e0*/  LOP3.LUT R23, R23, 0xff, RZ, 0xc0, !PT ;  /* 0x000000ff17177812 */ /* 0x020fe200078ec0ff */
[----:B------:R-:W-:Y:S01]  /*a8f0*/  BSSY B1, `(.L_x_206) ;  /* 0x000000b000017945 */ /* 0x000fe20003800000 */
[----:B------:R-:W-:Y:S02]  /*a900*/  ISETP.LT.OR P0, PT, R35, 0x9, !P0 ;  /* 0x000000092300780c */ /* 0x000fe40004701670 */
[----:B------:R-:W-:-:S05]  /*a910*/  F2FP.F16.E4M3.UNPACK_B R23, R23 ;  /* 0x00000017ff17723e */ /* 0x000fca00020006ff */
[----:B------:R-:W-:-:S05]  /*a920*/  HADD2.F32 R23, -RZ, R23.H0_H0 ;  /* 0x20000017ff177230 */ /* 0x000fca0000004100 */
[----:B------:R-:W-:-:S04]  /*a930*/  FMUL R23, R23, UR5 ;  /* 0x0000000517177c20 */ /* 0x000fc80008400000 */
[----:B------:R-:W-:Y:S01]  /*a940*/  FFMA R23, R22, UR4, R23 ;  /* 0x0000000416177c23 */ /* 0x000fe20008000017 */
[----:B------:R-:W-:-:S04]  /*a950*/  PRMT R22, RZ, 0x7610, R22 ;  /* 0x00007610ff167816 */ /* 0x000fc80000000016 */
[----:B------:R-:W-:-:S05]  /*a960*/  F2FP.SATFINITE.E4M3.F32.PACK_AB_MERGE_C R23, RZ, R23, RZ ;  /* 0x00000017ff17723e */ /* 0x000fca00048070ff */
[----:B------:R0:W-:Y:S01]  /*a970*/  @!P4 STG.E.U8 desc[UR56][R24.64+0xa9], R23 ;  /* 0x0000a9171800c986 */ /* 0x0001e2000c101138 */
[----:B------:R-:W-:Y:S05]  /*a980*/  @P0 BRA `(.L_x_207) ;  /* 0x0000000000040947 */ /* 0x000fea0003800000 */
[----:B------:R0:W5:Y:S02]  /*a990*/  LDG.E.U8 R22, desc[UR56][R30.64+0xa8] ;  /* 0x0000a8381e167981 */ /* 0x000164000c1e1100 */
.L_x_207:
[----:B------:R-:W-:Y:S05]  /*a9a0*/  BSYNC B1 ;  /* 0x0000000000017941 */ /* 0x000fea0003800000 */
.L_x_206:
        /* <DEDUP_REMOVED lines=12> */
.L_x_209:
[----:B------:R-:W-:Y:S05]  /*aa70*/  BSYNC B1 ;  /* 0x0000000000017941 */ /* 0x000fea0003800000 */
.L_x_208:
        /* <DEDUP_REMOVED lines=13> */
.L_x_211:
[----:B------:R-:W-:Y:S05]  /*ab50*/  BSYNC B1 ;  /* 0x0000000000017941 */ /* 0x000fea0003800000 */
.L_x_210:
        /* <DEDUP_REMOVED lines=13> */
.L_x_213:
[----:B------:R-:W-:Y:S05]  /*ac30*/  BSYNC B1 ;  /* 0x0000000000017941 */ /* 0x000fea0003800000 */
.L_x_212:
        /* <DEDUP_REMOVED lines=12> */
.L_x_215:
[----:B------:R-:W-:Y:S05]  /*ad00*/  BSYNC B1 ;  /* 0x0000000000017941 */ /* 0x000fea0003800000 */
.L_x_214:
        /* <DEDUP_REMOVED lines=12> */
.L_x_217:
[----:B------:R-:W-:Y:S05]  /*add0*/  BSYNC B1 ;  /* 0x0000000000017941 */ /* 0x000fea0003800000 */
.L_x_216:
        /* <DEDUP_REMOVED lines=13> */
.L_x_219:
[----:B------:R-:W-:Y:S05]  /*aeb0*/  BSYNC B1 ;  /* 0x0000000000017941 */ /* 0x000fea0003800000 */
.L_x_218:
        /* <DEDUP_REMOVED lines=13> */
.L_x_221:
[----:B------:R-:W-:Y:S05]  /*af90*/  BSYNC B1 ;  /* 0x0000000000017941 */ /* 0x000fea0003800000 */
.L_x_220:
        /* <DEDUP_REMOVED lines=12> */
.L_x_223:
[----:B------:R-:W-:Y:S05]  /*b060*/  BSYNC B1 ;  /* 0x0000000000017941 */ /* 0x000fea0003800000 */
.L_x_222:
        /* <DEDUP_REMOVED lines=12> */
.L_x_225:
[----:B------:R-:W-:Y:S05]  /*b130*/  BSYNC B1 ;  /* 0x0000000000017941 */ /* 0x000fea0003800000 */
.L_x_224:
        /* <DEDUP_REMOVED lines=13> */
.L_x_227:
[----:B------:R-:W-:Y:S05]  /*b210*/  BSYNC B1 ;  /* 0x0000000000017941 */ /* 0x000fea0003800000 */
.L_x_226:
        /* <DEDUP_REMOVED lines=13> */
.L_x_229:
[----:B------:R-:W-:Y:S05]  /*b2f0*/  BSYNC B1 ;  /* 0x0000000000017941 */ /* 0x000fea0003800000 */
.L_x_228:
        /* <DEDUP_REMOVED lines=12> */
.L_x_231:
[----:B------:R-:W-:Y:S05]  /*b3c0*/  BSYNC B1 ;  /* 0x0000000000017941 */ /* 0x000fea0003800000 */
.L_x_230:
        /* <DEDUP_REMOVED lines=12> */
.L_x_233:
[----:B------:R-:W-:Y:S05]  /*b490*/  BSYNC B1 ;  /* 0x0000000000017941 */ /* 0x000fea0003800000 */
.L_x_232:
        /* <DEDUP_REMOVED lines=13> */
.L_x_235:
[----:B------:R-:W-:Y:S05]  /*b570*/  BSYNC B1 ;  /* 0x0000000000017941 */ /* 0x000fea0003800000 */
.L_x_234:
        /* <DEDUP_REMOVED lines=13> */
.L_x_237:
[----:B------:R-:W-:Y:S05]  /*b650*/  BSYNC B1 ;  /* 0x0000000000017941 */ /* 0x000fea0003800000 */
.L_x_236:
        /* <DEDUP_REMOVED lines=12> */
.L_x_239:
[----:B------:R-:W-:Y:S05]  /*b720*/  BSYNC B1 ;  /* 0x0000000000017941 */ /* 0x000fea0003800000 */
.L_x_238:
        /* <DEDUP_REMOVED lines=12> */
.L_x_241:
[----:B------:R-:W-:Y:S05]  /*b7f0*/  BSYNC B1 ;  /* 0x0000000000017941 */ /* 0x000fea0003800000 */
.L_x_240:
        /* <DEDUP_REMOVED lines=13> */
.L_x_243:
[----:B------:R-:W-:Y:S05]  /*b8d0*/  BSYNC B1 ;  /* 0x0000000000017941 */ /* 0x000fea0003800000 */
.L_x_242:
        /* <DEDUP_REMOVED lines=13> */
.L_x_245:
[----:B------:R-:W-:Y:S05]  /*b9b0*/  BSYNC B1 ;  /* 0x0000000000017941 */ /* 0x000fea0003800000 */
.L_x_244:
        /* <DEDUP_REMOVED lines=12> */
.L_x_247:
[----:B------:R-:W-:Y:S05]  /*ba80*/  BSYNC B1 ;  /* 0x0000000000017941 */ /* 0x000fea0003800000 */
.L_x_246:
[----:B-----5:R-:W-:Y:S01]  /*ba90*/  LOP3.LUT R2, R2, 0xff, RZ, 0xc0, !PT ;  /* 0x000000ff02027812 */ /* 0x020fe200078ec0ff */
[----:B------:R-:W-:Y:S01]  /*baa0*/  BSSY B1, `(.L_x_248) ;  /* 0x000000b000017945 */ /* 0x000fe20003800000 */
[----:B------:R-:W-:Y:S02]  /*bab0*/  ISETP.LT.OR P1, PT, R35, 0x9, !P1 ;  /* 0x000000092300780c */ /* 0x000fe40004f21670 */
[----:B------:R-:W-:-:S05]  /*bac0*/  F2FP.F16.E4M3.UNPACK_B R2, R2 ;  /* 0x00000002ff02723e */ /* 0x000fca00020006ff */
[----:B------:R-:W-:-:S05]  /*bad0*/  HADD2.F32 R2, -RZ, R2.H0_H0 ;  /* 0x20000002ff027230 */ /* 0x000fca0000004100 */
[----:B0-----:R-:W-:-:S04]  /*bae0*/  FMUL R3, R2, UR5 ;  /* 0x0000000502037c20 */ /* 0x001fc80008400000 */
[----:B------:R-:W-:Y:S01]  /*baf0*/  FFMA R3, R0, UR4, R3 ;  /* 0x0000000400037c23 */ /* 0x000fe20008000003 */
[----:B------:R-:W-:-:S04]  /*bb00*/  PRMT R0, RZ, 0x7610, R0 ;  /* 0x00007610ff007816 */ /* 0x000fc80000000000 */
[----:B------:R-:W-:-:S05]  /*bb10*/  F2FP.SATFINITE.E4M3.F32.PACK_AB_MERGE_C R3, RZ, R3, RZ ;  /* 0x00000003ff03723e */ /* 0x000fca00048070ff */
[----:B------:R0:W-:Y:S01]  /*bb20*/  @!P0 STG.E.U8 desc[UR56][R26.64+0xd0], R3 ;  /* 0x0000d0031a008986 */ /* 0x0001e2000c101138 */
[----:B------:R-:W-:Y:S05]  /*bb30*/  @P1 BRA `(.L_x_249) ;  /* 0x0000000000041947 */ /* 0x000fea0003800000 */
[----:B------:R0:W5:Y:S02]  /*bb40*/  LDG.E.U8 R0, desc[UR56][R30.64+0xd1] ;  /* 0x0000d1381e007981 */ /* 0x000164000c1e1100 */
.L_x_249:
[----:B------:R-:W-:Y:S05]  /*bb50*/  BSYNC B1 ;  /* 0x0000000000017941 */ /* 0x000fea0003800000 */
.L_x_248:
[----:B------:R-:W2:Y:S01]  /*bb60*/  LDL.LU R2, [R1] ;  /* 0x0000000001027983 */ /* 0x000ea20000300800 */
[----:B-----5:R-:W-:Y:S01]  /*bb70*/  LOP3.LUT R0, R0, 0xff, RZ, 0xc0, !PT ;  /* 0x000000ff00007812 */ /* 0x020fe200078ec0ff */
[----:B------:R-:W-:Y:S01]  /*bb80*/  BSSY B1, `(.L_x_250) ;  /* 0x000000c000017945 */ /* 0x000fe20003800000 */
[----:B------:R-:W-:Y:S02]  /*bb90*/  ISETP.GE.AND P0, PT, R36, 0xd9, PT ;  /* 0x000000d92400780c */ /* 0x000fe40003f06270 */
[----:B------:R-:W-:Y:S02]  /*bba0*/  F2FP.F16.E4M3.UNPACK_B R0, R0 ;  /* 0x00000000ff00723e */ /* 0x000fe400020006ff */
[----:B------:R-:W-:-:S03]  /*bbb0*/  ISETP.LT.OR P2, PT, R35, 0x1, !P0 ;  /* 0x000000012300780c */ /* 0x000fc60004741670 */
[----:B------:R-:W-:-:S05]  /*bbc0*/  HADD2.F32 R0, -RZ, R0.H0_H0 ;  /* 0x20000000ff007230 */ /* 0x000fca0000004100 */
[----:B------:R-:W-:-:S04]  /*bbd0*/  FMUL R0, R0, UR5 ;  /* 0x0000000500007c20 */ /* 0x000fc80008400000 */
[----:B--2---:R-:W-:-:S05]  /*bbe0*/  FFMA R0, R2, UR4, R0 ;  /* 0x0000000402007c23 */ /* 0x004fca0008000000 */
[----:B0-----:R-:W-:Y:S02]  /*bbf0*/  F2FP.SATFINITE.E4M3.F32.PACK_AB_MERGE_C R3, RZ, R0, RZ ;  /* 0x00000000ff03723e */ /* 0x001fe400048070ff */
[----:B------:R-:W-:-:S03]  /*bc00*/  PRMT R0, RZ, 0x7610, R0 ;  /* 0x00007610ff007816 */ /* 0x000fc60000000000 */
[----:B------:R0:W-:Y:S01]  /*bc10*/  @!P1 STG.E.U8 desc[UR56][R26.64+0xd1], R3 ;  /* 0x0000d1031a009986 */ /* 0x0001e2000c101138 */
[----:B------:R-:W-:Y:S05]  /*bc20*/  @P2 BRA `(.L_x_251) ;  /* 0x0000000000042947 */ /* 0x000fea0003800000 */
[----:B------:R2:W5:Y:S02]  /*bc30*/  LDG.E.U8 R0, desc[UR56][R28.64+0xd8] ;  /* 0x0000d8381c007981 */ /* 0x000564000c1e1100 */
.L_x_251:
[----:B------:R-:W-:Y:S05]  /*bc40*/  BSYNC B1 ;  /* 0x0000000000017941 */ /* 0x000fea0003800000 */
.L_x_250:
[----:B------:R-:W3:Y:S01]  /*bc50*/  LDL.LU R2, [R1+0x4] ;  /* 0x0000040001027983 */ /* 0x000ee20000300800 */
[----:B-----5:R-:W-:Y:S01]  /*bc60*/  LOP3.LUT R0, R0, 0xff, RZ, 0xc0, !PT ;  /* 0x000000ff00007812 */ /* 0x020fe200078ec0ff */
[----:B------:R-:W-:Y:S01]  /*bc70*/  BSSY B1, `(.L_x_252) ;  /* 0x000000c000017945 */ /* 0x000fe20003800000 */
[----:B------:R-:W-:Y:S02]  /*bc80*/  ISETP.GE.AND P1, PT, R36, 0xda, PT ;  /* 0x000000da2400780c */ /* 0x000fe40003f26270 */
[----:B------:R-:W-:Y:S02]  /*bc90*/  F2FP.F16.E4M3.UNPACK_B R0, R0 ;  /* 0x00000000ff00723e */ /* 0x000fe400020006ff */
[----:B------:R-:W-:-:S03]  /*bca0*/  ISETP.LT.OR P4, PT, R35, 0x1, !P1 ;  /* 0x000000012300780c */ /* 0x000fc60004f81670 */
[----:B------:R-:W-:-:S05]  /*bcb0*/  HADD2.F32 R0, -RZ, R0.H0_H0 ;  /* 0x20000000ff007230 */ /* 0x000fca0000004100 */
[----:B------:R-:W-:-:S04]  /*bcc0*/  FMUL R0, R0, UR5 ;  /* 0x0000000500007c20 */ /* 0x000fc80008400000 */
[----:B---3--:R-:W-:-:S05]  /*bcd0*/  FFMA R0, R2, UR4, R0 ;  /* 0x0000000402007c23 */ /* 0x008fca0008000000 */
[----:B0-----:R-:W-:Y:S02]  /*bce0*/  F2FP.SATFINITE.E4M3.F32.PACK_AB_MERGE_C R3, RZ, R0, RZ ;  /* 0x00000000ff03723e */ /* 0x001fe400048070ff */
[----:B------:R-:W-:-:S03]  /*bcf0*/  PRMT R0, RZ, 0x7610, R0 ;  /* 0x00007610ff007816 */ /* 0x000fc60000000000 */
[----:B------:R0:W-:Y:S01]  /*bd00*/  @!P2 STG.E.U8 desc[UR56][R24.64+0xd8], R3 ;  /* 0x0000d8031800a986 */ /* 0x0001e2000c101138 */
[----:B------:R-:W-:Y:S05]  /*bd10*/  @P4 BRA `(.L_x_253) ;  /* 0x0000000000044947 */ /* 0x000fea0003800000 */
[----:B------:R3:W5:Y:S02]  /*bd20*/  LDG.E.U8 R0, desc[UR56][R28.64+0xd9] ;  /* 0x0000d9381c007981 */ /* 0x000764000c1e1100 */
.L_x_253:
[----:B------:R-:W-:Y:S05]  /*bd30*/  BSYNC B1 ;  /* 0x0000000000017941 */ /* 0x000fea0003800000 */
.L_x_252:
[----:B------:R-:W2:Y:S01]  /*bd40*/  LDL.LU R2, [R1+0x8] ;  /* 0x0000080001027983 */ /* 0x000ea20000300800 */
[----:B-----5:R-:W-:Y:S01]  /*bd50*/  LOP3.LUT R0, R0, 0xff, RZ, 0xc0, !PT ;  /* 0x000000ff00007812 */ /* 0x020fe200078ec0ff */
[----:B------:R-:W-:Y:S01]  /*bd60*/  BSSY B1, `(.L_x_254) ;  /* 0x000000b000017945 */ /* 0x000fe20003800000 */
[----:B------:R-:W-:Y:S02]  /*bd70*/  ISETP.LT.OR P0, PT, R35, 0x9, !P0 ;  /* 0x000000092300780c */ /* 0x000fe40004701670 */
[----:B------:R-:W-:-:S05]  /*bd80*/  F2FP.F16.E4M3.UNPACK_B R0, R0 ;  /* 0x00000000ff00723e */ /* 0x000fca00020006ff */
        /* <DEDUP_REMOVED lines=8> */
.L_x_255:
[----:B------:R-:W-:Y:S05]  /*be10*/  BSYNC B1 ;  /* 0x0000000000017941 */ /* 0x000fea0003800000 */
.L_x_254:
[----:B------:R-:W3:Y:S01]  /*be20*/  LDL.LU R2, [R1+0xc] ;  /* 0x00000c0001027983 */ /* 0x000ee20000300800 */
[----:B-----5:R-:W-:Y:S01]  /*be30*/  LOP3.LUT R0, R0, 0xff, RZ, 0xc0, !PT ;  /* 0x000000ff00007812 */ /* 0x020fe200078ec0ff */
[----:B------:R-:W-:Y:S01]  /*be40*/  BSSY B1, `(.L_x_256) ;  /* 0x000000b000017945 */ /* 0x000fe20003800000 */
[----:B------:R-:W-:Y:S02]  /*be50*/  ISETP.LT.OR P1, PT, R35, 0x9, !P1 ;  /* 0x000000092300780c */ /* 0x000fe40004f21670 */
[----:B------:R-:W-:-:S05]  /*be60*/  F2FP.F16.E4M3.UNPACK_B R0, R0 ;  /* 0x00000000ff00723e */ /* 0x000fca00020006ff */
        /* <DEDUP_REMOVED lines=8> */
.L_x_257:
[----:B------:R-:W-:Y:S05]  /*bef0*/  BSYNC B1 ;  /* 0x0000000000017941 */ /* 0x000fea0003800000 */
.L_x_256:
[----:B------:R-:W2:Y:S01]  /*bf00*/  LDL.LU R2, [R1+0x10] ;  /* 0x0000100001027983 */ /* 0x000ea20000300800 */
        /* <DEDUP_REMOVED lines=13> */
.L_x_259:
[----:B------:R-:W-:Y:S05]  /*bfe0*/  BSYNC B1 ;  /* 0x0000000000017941 */ /* 0x000fea0003800000 */
.L_x_258:
        /* <DEDUP_REMOVED lines=14> */
.L_x_261:
[----:B------:R-:W-:Y:S05]  /*c0d0*/  BSYNC B1 ;  /* 0x0000000000017941 */ /* 0x000fea0003800000 */
.L_x_260:
        /* <DEDUP_REMOVED lines=13> */
.L_x_263:
[----:B------:R-:W-:Y:S05]  /*c1b0*/  BSYNC B1 ;  /* 0x0000000000017941 */ /* 0x000fea0003800000 */
.L_x_262:
        /* <DEDUP_REMOVED lines=13> */
.L_x_265:
[----:B------:R-:W-:Y:S05]  /*c290*/  BSYNC B1 ;  /* 0x0000000000017941 */ /* 0x000fea0003800000 */
.L_x_264:
        /* <DEDUP_REMOVED lines=14> */
.L_x_267:
[----:B------:R-:W-:Y:S05]  /*c380*/  BSYNC B1 ;  /* 0x0000000000017941 */ /* 0x000fea0003800000 */
.L_x_266:
        /* <DEDUP_REMOVED lines=14> */
.L_x_269:
[----:B------:R-:W-:Y:S05]  /*c470*/  BSYNC B1 ;  /* 0x0000000000017941 */ /* 0x000fea0003800000 */
.L_x_268:
        /* <DEDUP_REMOVED lines=13> */
.L_x_271:
[----:B------:R-:W-:Y:S05]  /*c550*/  BSYNC B1 ;  /* 0x0000000000017941 */ /* 0x000fea0003800000 */
.L_x_270:
        /* <DEDUP_REMOVED lines=13> */
.L_x_273:
[----:B------:R-:W-:Y:S05]  /*c630*/  BSYNC B1 ;  /* 0x0000000000017941 */ /* 0x000fea0003800000 */
.L_x_272:
[----:B------:R-:W-:Y:S05]  /*c640*/  @P1 BRA `(.L_x_274) ;  /* 0x0000002000c81947 */ /* 0x000fea0003800000 */
[----:B------:R-:W2:Y:S01]  /*c650*/  LDL.LU R2, [R1+0x30] ;  /* 0x0000300001027983 */ /* 0x000ea20000300800 */
[----:B-----5:R-:W-:-:S04]  /*c660*/  LOP3.LUT R0, R0, 0xff, RZ, 0xc0, !PT ;  /* 0x000000ff00007812 */ /* 0x020fc800078ec0ff */
[----:B------:R-:W-:-:S05]  /*c670*/  F2FP.F16.E4M3.UNPACK_B R0, R0 ;  /* 0x00000000ff00723e */ /* 0x000fca00020006ff */
[----:B------:R-:W-:-:S05]  /*c680*/  HADD2.F32 R0, -RZ, R0.H0_H0 ;  /* 0x20000000ff007230 */ /* 0x000fca0000004100 */
[----:B------:R-:W-:-:S04]  /*c690*/  FMUL R0, R0, UR5 ;  /* 0x0000000500007c20 */ /* 0x000fc80008400000 */
[----:B--2---:R-:W-:-:S05]  /*c6a0*/  FFMA R0, R2, UR4, R0 ;  /* 0x0000000402007c23 */ /* 0x004fca0008000000 */
[----:B0-----:R-:W-:-:S05]  /*c6b0*/  F2FP.SATFINITE.E4M3.F32.PACK_AB_MERGE_C R3, RZ, R0, RZ ;  /* 0x00000000ff03723e */ /* 0x001fca00048070ff */
[----:B------:R0:W-:Y:S01]  /*c6c0*/  STG.E.U8 desc[UR56][R26.64+0xe9], R3 ;  /* 0x0000e9031a007986 */ /* 0x0001e2000c101138 */
[----:B------:R-:W-:Y:S05]  /*c6d0*/  BRA `(.L_x_274) ;  /* 0x0000002000a47947 */ /* 0x000fea0003800000 */
.L_x_33:
[----:B------:R-:W-:Y:S01]  /*c6e0*/  ISETP.GE.AND P0, PT, R36, 0x2, PT ;  /* 0x000000022400780c */ /* 0x000fe20003f06270 */
[----:B------:R-:W-:Y:S01]  /*c6f0*/  FMUL R226, R226, UR4 ;  /* 0x00000004e2e27c20 */ /* 0x000fe20008400000 */
[----:B------:R-:W-:Y:S01]  /*c700*/  ISETP.GE.AND P1, PT, R36, 0x1, PT ;  /* 0x000000012400780c */ /* 0x000fe20003f26270 */
[----:B------:R-:W-:Y:S01]  /*c710*/  FMUL R227, R227, UR4 ;  /* 0x00000004e3e37c20 */ /* 0x000fe20008400000 */
[C---:B------:R-:W-:Y:S02]  /*c720*/  ISETP.LT.OR P4, PT, R35.reuse, 0x1, !P0 ;  /* 0x000000012300780c */ /* 0x040fe40004781670 */
[C---:B------:R-:W-:Y:S02]  /*c730*/  ISETP.LT.OR P2, PT, R35.reuse, 0x1, !P1 ;  /* 0x000000012300780c */ /* 0x040fe40004f41670 */
[----:B------:R-:W-:Y:S02]  /*c740*/  F2FP.SATFINITE.E4M3.F32.PACK_AB_MERGE_C R29, RZ, R226, RZ ;  /* 0x000000e2ff1d723e */ /* 0x000fe400048070ff */
[----:B------:R-:W-:Y:S01]  /*c750*/  F2FP.SATFINITE.E4M3.F32.PACK_AB_MERGE_C R227, RZ, R227, RZ ;  /* 0x000000e3ffe3723e */ /* 0x000fe200048070ff */
[----:B------:R-:W-:Y:S01]  /*c760*/  FMUL R224, R224, UR4 ;  /* 0x00000004e0e07c20 */ /* 0x000fe20008400000 */
[----:B------:R-:W-:Y:S01]  /*c770*/  ISETP.LT.OR P0, PT, R35, 0x9, !P0 ;  /* 0x000000092300780c */ /* 0x000fe20004701670 */
[----:B------:R-:W-:Y:S01]  /*c780*/  FMUL R225, R225, UR4 ;  /* 0x00000004e1e17c20 */ /* 0x000fe20008400000 */
[----:B------:R-:W-:Y:S01]  /*c790*/  ISETP.LT.OR P1, PT, R35, 0x9, !P1 ;  /* 0x000000092300780c */ /* 0x000fe20004f21670 */
[----:B------:R-:W-:Y:S01]  /*c7a0*/  FMUL R223, R223, UR4 ;  /* 0x00000004dfdf7c20 */ /* 0x000fe20008400000 */
[----:B------:R-:W-:Y:S01]  /*c7b0*/  FMUL R222, R222, UR4 ;  /* 0x00000004dede7c20 */ /* 0x000fe20008400000 */
[----:B------:R0:W-:Y:S01]  /*c7c0*/  @!P4 STG.E.U8 desc[UR56][R24.64+0x1], R29 ;  /* 0x0000011d1800c986 */ /* 0x0001e2000c101138 */
[----:B------:R-:W-:-:S03]  /*c7d0*/  ISETP.GE.AND P4, PT, R36, 0x9, PT ;  /* 0x000000092400780c */ /* 0x000fc60003f86270 */
[----:B------:R-:W-:Y:S01]  /*c7e0*/  @!P2 STG.E.U8 desc[UR56][R24.64], R227 ;  /* 0x000000e31800a986 */ /* 0x000fe2000c101138 */
[----:B------:R-:W-:Y:S02]  /*c7f0*/  ISETP.GE.AND P2, PT, R36, 0xa, PT ;  /* 0x0000000a2400780c */ /* 0x000fe40003f46270 */
[----:B------:R-:W-:Y:S01]  /*c800*/  ISETP.LT.OR P5, PT, R35, 0x1, !P4 ;  /* 0x000000012300780c */ /* 0x000fe200067a1670 */
[----:B------:R-:W-:Y:S01]  /*c810*/  FMUL R221, R221, UR4 ;  /* 0x00000004dddd7c20 */ /* 0x000fe20008400000 */
[----:B------:R-:W-:Y:S01]  /*c820*/  ISETP.LT.OR P6, PT, R35, 0x1, !P2 ;  /* 0x000000012300780c */ /* 0x000fe200057c1670 */
[----:B------:R-:W-:Y:S01]  /*c830*/  FMUL R220, R220, UR4 ;  /* 0x00000004dcdc7c20 */ /* 0x000fe20008400000 */
[----:B------:R-:W-:Y:S01]  /*c840*/  FMUL R219, R219, UR4 ;  /* 0x00000004dbdb7c20 */ /* 0x000fe20008400000 */
[----:B0-----:R-:W-:Y:S01]  /*c850*/  F2FP.SATFINITE.E4M3.F32.PACK_AB_MERGE_C R29, RZ, R224, RZ ;  /* 0x000000e0ff1d723e */ /* 0x001fe200048070ff */
[----:B------:R-:W-:Y:S01]  /*c860*/  FMUL R218, R218, UR4 ;  /* 0x00000004dada7c20 */ /* 0x000fe20008400000 */
[----:B------:R-:W-:Y:S01]  /*c870*/  F2FP.SATFINITE.E4M3.F32.PACK_AB_MERGE_C R225, RZ, R225, RZ ;  /* 0x000000e1ffe1723e */ /* 0x000fe200048070ff */
[----:B------:R-:W-:Y:S01]  /*c880*/  FMUL R217, R217, UR4 ;  /* 0x00000004d9d97c20 */ /* 0x000fe20008400000 */
[----:B------:R-:W-:Y:S01]  /*c890*/  F2FP.SATFINITE.E4M3.F32.PACK_AB_MERGE_C R223, RZ, R223, RZ ;  /* 0x000000dfffdf723e */ /* 0x000fe200048070ff */
[----:B------:R0:W-:Y:S01]  /*c8a0*/  @!P0 STG.E.U8 desc[UR56][R26.64+0x1], R29 ;  /* 0x0000011d1a008986 */ /* 0x0001e2000c101138 */
[----:B------:R-:W-:-:S02]  /*c8b0*/  ISETP.GE.AND P0, PT, R36, 0x11, PT ;  /* 0x000000112400780c */ /* 0x000fc40003f06270 */
[C---:B------:R-:W-:Y:S01]  /*c8c0*/  ISETP.LT.OR P4, PT, R35.reuse, 0x9, !P4 ;  /* 0x000000092300780c */ /* 0x040fe20006781670 */
[----:B------:R-:W-:Y:S01]  /*c8d0*/  @!P1 STG.E.U8 desc[UR56][R26.64], R225 ;  /* 0x000000e11a009986 */ /* 0x000fe2000c101138 */
[----:B------:R-:W-:Y:S02]  /*c8e0*/  F2FP.SATFINITE.E4M3.F32.PACK_AB_MERGE_C R31, RZ, R222, RZ ;  /* 0x000000deff1f723e */ /* 0x000fe400048070ff */
[C---:B------:R-:W-:Y:S01]  /*c8f0*/  ISETP.LT.OR P2, PT, R35.reuse, 0x9, !P2 ;  /* 0x000000092300780c */ /* 0x040fe20005741670 */
[----:B------:R-:W-:Y:S01]  /*c900*/  @!P5 STG.E.U8 desc[UR56][R24.64+0x8], R223 ;  /* 0x000008df1800d986 */ /* 0x000fe2000c101138 */
[----:B------:R-:W-:Y:S02]  /*c910*/  ISETP.GE.AND P1, PT, R36, 0x12, PT ;  /* 0x000000122400780c */ /* 0x000fe40003f26270 */
[C---:B------:R-:W-:Y:S01]  /*c920*/  ISETP.LT.OR P5, PT, R35.reuse, 0x1, !P0 ;  /* 0x000000012300780c */ /* 0x040fe200047a1670 */
[----:B------:R1:W-:Y:S01]  /*c930*/  @!P6 STG.E.U8 desc[UR56][R24.64+0x9], R31 ;  /* 0x0000091f1800e986 */ /* 0x0003e2000c101138 */
[----:B------:R-:W-:-:S02]  /*c940*/  ISETP.LT.OR P6, PT, R35, 0x1, !P1 ;  /* 0x000000012300780c */ /* 0x000fc40004fc1670 */
[----:B------:R-:W-:Y:S01]  /*c950*/  F2FP.SATFINITE.E4M3.F32.PACK_AB_MERGE_C R221, RZ, R221, RZ ;  /* 0x000000ddffdd723e */ /* 0x000fe200048070ff */
[----:B------:R-:W-:Y:S01]  /*c960*/  FMUL R216, R216, UR4 ;  /* 0x00000004d8d87c20 */ /* 0x000fe20008400000 */
[----:B0-----:R-:W-:Y:S01]  /*c970*/  F2FP.SATFINITE.E4M3.F32.PACK_AB_MERGE_C R29, RZ, R220, RZ ;  /* 0x000000dcff1d723e */ /* 0x001fe200048070ff */
[----:B------:R-:W-:Y:S01]  /*c980*/  FMUL R215, R215, UR4 ;  /* 0x00000004d7d77c20 */ /* 0x000fe20008400000 */
[----:B------:R-:W-:Y:S01]  /*c990*/  F2FP.SATFINITE.E4M3.F32.PACK_AB_MERGE_C R219, RZ, R219, RZ ;  /* 0x000000dbffdb723e */ /* 0x000fe200048070ff */
[----:B------:R-:W-:Y:S01]  /*c9a0*/  @!P4 STG.E.U8 desc[UR56][R26.64+0x8], R221 ;  /* 0x000008dd1a00c986 */ /* 0x000fe2000c101138 */
[----:B------:R-:W-:Y:S02]  /*c9b0*/  ISETP.GE.AND P4, PT, R36, 0x19, PT ;  /* 0x000000192400780c */ /* 0x000fe40003f86270 */
[----:B------:R-:W-:Y:S01]  /*c9c0*/  ISETP.LT.OR P0, PT, R35, 0x9, !P0 ;  /* 0x000000092300780c */ /* 0x000fe20004701670 */
[----:B------:R0:W-:Y:S01]  /*c9d0*/  @!P2 STG.E.U8 desc[UR56][R26.64+0x9], R29 ;  /* 0x0000091d1a00a986 */ /* 0x0001e2000c101138 */
[----:B-1----:R-:W-:-:S02]  /*c9e0*/  F2FP.SATFINITE.E4M3.F32.PACK_AB_MERGE_C R31, RZ, R218, RZ ;  /* 0x000000daff1f723e */ /* 0x002fc400048070ff */
[C---:B------:R-:W-:Y:S01]  /*c9f0*/  ISETP.LT.OR P1, PT, R35.reuse, 0x9, !P1 ;  /* 0x000000092300780c */ /* 0x040fe20004f21670 */
[----:B------:R-:W-:Y:S01]  /*ca00*/  @!P5 STG.E.U8 desc[UR56][R24.64+0x10], R219 ;  /* 0x000010db1800d986 */ /* 0x000fe2000c101138 */
[----:B------:R-:W-:Y:S02]  /*ca10*/  ISETP.GE.AND P2, PT, R36, 0x1a, PT ;  /* 0x0000001a2400780c */ /* 0x000fe40003f46270 */
[C---:B------:R-:W-:Y:S01]  /*ca20*/  ISETP.LT.OR P5, PT, R35.reuse, 0x1, !P4 ;  /* 0x000000012300780c */ /* 0x040fe200067a1670 */
[----:B------:R1:W-:Y:S01]  /*ca30*/  @!P6 STG.E.U8 desc[UR56][R24.64+0x11], R31 ;  /* 0x0000111f1800e986 */ /* 0x0003e2000c101138 */
[----:B------:R-:W-:Y:S02]  /*ca40*/  ISETP.LT.OR P6, PT, R35, 0x1, !P2 ;  /* 0x000000012300780c */ /* 0x000fe400057c1670 */
[----:B------:R-:W-:Y:S01]  /*ca50*/  F2FP.SATFINITE.E4M3.F32.PACK_AB_MERGE_C R217, RZ, R217, RZ ;  /* 0x000000d9ffd9723e */ /* 0x000fe200048070ff */
[----:B------:R-:W-:Y:S01]  /*ca60*/  FMUL R214, R214, UR4 ;  /* 0x00000004d6d67c20 */ /* 0x000fe20008400000 */
[----:B0-----:R-:W-:Y:S01]  /*ca70*/  F2FP.SATFINITE.E4M3.F32.PACK_AB_MERGE_C R29, RZ, R216, RZ ;  /* 0x000000d8ff1d723e */ /* 0x001fe200048070ff */
[----:B------:R-:W-:Y:S01]  /*ca80*/  FMUL R213, R213, UR4 ;  /* 0x00000004d5d57c20 */ /* 0x000fe20008400000 */
[----:B------:R-:W-:Y:S01]  /*ca90*/  F2FP.SATFINITE.E4M3.F32.PACK_AB_MERGE_C R215, RZ, R215, RZ ;  /* 0x000000d7ffd7723e */ /* 0x000fe200048070ff */
[----:B------:R-:W-:Y:S01]  /*caa0*/  @!P0 STG.E.U8 desc[UR56][R26.64+0x10], R217 ;  /* 0x000010d91a008986 */ /* 0x000fe2000c101138 */
[----:B------:R-:W-:-:S02]  /*cab0*/  ISETP.GE.AND P0, PT, R36, 0x21, PT ;  /* 0x000000212400780c */ /* 0x000fc40003f06270 */
[C---:B------:R-:W-:Y:S01]  /*cac0*/  ISETP.LT.OR P4, PT, R35.reuse, 0x9, !P4 ;  /* 0x000000092300780c */ /* 0x040fe20006781670 */
[----:B------:R0:W-:Y:S01]  /*cad0*/  @!P1 STG.E.U8 desc[UR56][R26.64+0x11], R29 ;  /* 0x0000111d1a009986 */ /* 0x0001e2000c101138 */
[----:B-1----:R-:W-:Y:S02]  /*cae0*/  F2FP.SATFINITE.E4M3.F32.PACK_AB_MERGE_C R31, RZ, R214, RZ ;  /* 0x000000d6ff1f723e */ /* 0x002fe400048070ff */
[C---:B------:R-:W-:Y:S01]  /*caf0*/  ISETP.LT.OR P2, PT, R35.reuse, 0x9, !P2 ;  /* 0x000000092300780c */ /* 0x040fe20005741670 */
[----:B------:R-:W-:Y:S01]  /*cb00*/  @!P5 STG.E.U8 desc[UR56][R24.64+0x18], R215 ;  /* 0x000018d71800d986 */ /* 0x000fe2000c101138 */
[----:B------:R-:W-:Y:S02]  /*cb10*/  ISETP.GE.AND P1, PT, R36, 0x22, PT ;  /* 0x000000222400780c */ /* 0x000fe40003f26270 */
[----:B------:R-:W-:Y:S01]  /*cb20*/  ISETP.LT.OR P5, PT, R35, 0x1, !P0 ;  /* 0x000000012300780c */ /* 0x000fe200047a1670 */
[----:B------:R-:W-:Y:S01]  /*cb30*/  FMUL R212, R212, UR4 ;  /* 0x00000004d4d47c20 */ /* 0x000fe20008400000 */
[----:B------:R1:W-:Y:S01]  /*cb40*/  @!P6 STG.E.U8 desc[UR56][R24.64+0x19], R31 ;  /* 0x0000191f1800e986 */ /* 0x0003e2000c101138 */
[----:B------:R-:W-:Y:S01]  /*cb50*/  FMUL R211, R211, UR4 ;  /* 0x00000004d3d37c20 */ /* 0x000fe20008400000 */
        /* <DEDUP_REMOVED lines=14> */
[----:B------:R-:W-:Y:S01]  /*cc40*/  ISETP.LT.OR P5, PT, R35, 0x1, !P4 ;  /* 0x000000012300780c */ /* 0x000fe200067a1670 */
[----:B------:R-:W-:Y:S01]  /*cc50*/  FMUL R208, R208, UR4 ;  /* 0x00000004d0d07c20 */ /* 0x000fe20008400000 */
[----:B------:R1:W-:Y:S01]  /*cc60*/  @!P6 STG.E.U8 desc[UR56][R24.64+0x21], R31 ;  /* 0x0000211f1800e986 */ /* 0x0003e2000c101138 */
[----:B------:R-:W-:Y:S01]  /*cc70*/  FMUL R207, R207, UR4 ;  /* 0x00000004cfcf7c20 */ /* 0x000fe20008400000 */
[----:B------:R-:W-:Y:S02]  /*cc80*/  ISETP.LT.OR P6, PT, R35, 0x1, !P2 ;  /* 0x000000012300780c */ /* 0x000fe400057c1670 */
[----:B------:R-:W-:Y:S01]  /*cc90*/  F2FP.SATFINITE.E4M3.F32.PACK_AB_MERGE_C R209, RZ, R209, RZ ;  /* 0x000000d1ffd1723e */ /* 0x000fe200048070ff */
[----:B------:R-:W-:Y:S01]  /*cca0*/  FMUL R206, R206, UR4 ;  /* 0x00000004cece7c20 */ /* 0x000fe20008400000 */
[----:B0-----:R-:W-:Y:S01]  /*ccb0*/  F2FP.SATFINITE.E4M3.F32.PACK_AB_MERGE_C R29, RZ, R208, RZ ;  /* 0x000000d0ff1d723e */ /* 0x001fe200048070ff */
[----:B------:R-:W2:Y:S01]  /*ccc0*/  LDL.LU R226, [R1+0x10] ;  /* 0x0000100001e27983 */ /* 0x000ea20000300800 */
[----:B------:R-:W-:-:S02]  /*ccd0*/  F2FP.SATFINITE.E4M3.F32.PACK_AB_MERGE_C R207, RZ, R207, RZ ;  /* 0x000000cfffcf723e */ /* 0x000fc400048070ff */
[----:B------:R-:W-:Y:S01]  /*cce0*/  ISETP.LT.OR P4, PT, R35, 0x9, !P4 ;  /* 0x000000092300780c */ /* 0x000fe20006781670 */
[----:B------:R-:W-:Y:S01]  /*ccf0*/  @!P0 STG.E.U8 desc[UR56][R26.64+0x20], R209 ;  /* 0x000020d11a008986 */ /* 0x000fe2000c101138 */
[C---:B------:R-:W-:Y:S01]  /*cd00*/  ISETP.GE.AND P0, PT, R36.reuse, 0x31, PT ;  /* 0x000000312400780c */ /* 0x040fe20003f06270 */
[----:B------:R-:W-:Y:S01]  /*cd10*/  FMUL R205, R205, UR4 ;  /* 0x00000004cdcd7c20 */ /* 0x000fe20008400000 */
[----:B-1----:R-:W-:Y:S01]  /*cd20*/  F2FP.SATFINITE.E4M3.F32.PACK_AB_MERGE_C R31, RZ, R206, RZ ;  /* 0x000000ceff1f723e */ /* 0x002fe200048070ff */
[----:B------:R0:W-:Y:S01]  /*cd30*/  @!P1 STG.E.U8 desc[UR56][R26.64+0x21], R29 ;  /* 0x0000211d1a009986 */ /* 0x0001e2000c101138 */
[----:B------:R-:W-:Y:S02]  /*cd40*/  ISETP.LT.OR P2, PT, R35, 0x9, !P2 ;  /* 0x000000092300780c */ /* 0x000fe40005741670 */
[----:B------:R-:W-:Y:S01]  /*cd50*/  ISETP.GE.AND P1, PT, R36, 0x32, PT ;  /* 0x000000322400780c */ /* 0x000fe20003f26270 */
[----:B------:R-:W3:Y:S01]  /*cd60*/  LDL.LU R227, [R1+0xc] ;  /* 0x00000c0001e37983 */ /* 0x000ee20000300800 */
[----:B------:R-:W-:-:S03]  /*cd70*/  FMUL R204, R204, UR4 ;  /* 0x00000004cccc7c20 */ /* 0x000fc60008400000 */
[----:B------:R-:W-:Y:S01]  /*cd80*/  @!P5 STG.E.U8 desc[UR56][R24.64+0x28], R207 ;  /* 0x000028cf1800d986 */ /* 0x000fe2000c101138 */
[----:B------:R-:W-:-:S03]  /*cd90*/  ISETP.LT.OR P5, PT, R35, 0x1, !P0 ;  /* 0x000000012300780c */ /* 0x000fc600047a1670 */
[----:B------:R-:W4:Y:S01]  /*cda0*/  LDL.LU R224, [R1+0x8] ;  /* 0x0000080001e07983 */ /* 0x000f220000300800 */
[----:B------:R-:W-:-:S03]  /*cdb0*/  FMUL R203, R203, UR4 ;  /* 0x00000004cbcb7c20 */ /* 0x000fc60008400000 */
[----:B------:R-:W2:Y:S01]  /*cdc0*/  LDL.LU R222, [R1+0x4] ;  /* 0x0000040001de7983 */ /* 0x000ea20000300800 */
[----:B------:R-:W-:-:S03]  /*cdd0*/  F2FP.SATFINITE.E4M3.F32.PACK_AB_MERGE_C R205, RZ, R205, RZ ;  /* 0x000000cdffcd723e */ /* 0x000fc600048070ff */
[----:B------:R-:W3:Y:S01]  /*cde0*/  LDL.LU R225, [R1] ;  /* 0x0000000001e17983 */ /* 0x000ee20000300800 */
[----:B------:R-:W-:Y:S01]  /*cdf0*/  FMUL R202, R202, UR4 ;  /* 0x00000004caca7c20 */ /* 0x000fe20008400000 */
[----:B0-----:R-:W-:Y:S01]  /*ce00*/  F2FP.SATFINITE.E4M3.F32.PACK_AB_MERGE_C R29, RZ, R204, RZ ;  /* 0x000000ccff1d723e */ /* 0x001fe200048070ff */
[----:B------:R-:W-:Y:S01]  /*ce10*/  FMUL R201, R201, UR4 ;  /* 0x00000004c9c97c20 */ /* 0x000fe20008400000 */
[----:B------:R0:W-:Y:S01]  /*ce20*/  @!P6 STG.E.U8 desc[UR56][R24.64+0x29], R31 ;  /* 0x0000291f1800e986 */ /* 0x0001e2000c101138 */
[----:B------:R-:W-:Y:S01]  /*ce30*/  ISETP.LT.OR P6, PT, R35, 0x1, !P1 ;  /* 0x000000012300780c */ /* 0x000fe20004fc1670 */
[----:B------:R-:W-:Y:S01]  /*ce40*/  FMUL R200, R200, UR4 ;  /* 0x00000004c8c87c20 */ /* 0x000fe20008400000 */
[----:B------:R-:W-:Y:S01]  /*ce50*/  F2FP.SATFINITE.E4M3.F32.PACK_AB_MERGE_C R203, RZ, R203, RZ ;  /* 0x000000cbffcb723e */ /* 0x000fe200048070ff */
[----:B------:R-:W-:Y:S01]  /*ce60*/  @!P4 STG.E.U8 desc[UR56][R26.64+0x28], R205 ;  /* 0x000028cd1a00c986 */ /* 0x000fe2000c101138 */
[----:B------:R-:W-:Y:S01]  /*ce70*/  ISETP.GE.AND P4, PT, R36, 0x39, PT ;  /* 0x000000392400780c */ /* 0x000fe20003f86270 */
[----:B------:R-:W-:Y:S01]  /*ce80*/  FMUL R199, R199, UR4 ;  /* 0x00000004c7c77c20 */ /* 0x000fe20008400000 */
[C---:B------:R-:W-:Y:S01]  /*ce90*/  ISETP.LT.OR P0, PT, R35.reuse, 0x9, !P0 ;  /* 0x000000092300780c */ /* 0x040fe20004701670 */
[----:B------:R1:W-:Y:S01]  /*cea0*/  @!P2 STG.E.U8 desc[UR56][R26.64+0x29], R29 ;  /* 0x0000291d1a00a986 */ /* 0x0003e2000c101138 */
[----:B------:R-:W-:Y:S01]  /*ceb0*/  ISETP.LT.OR P1, PT, R35, 0x9, !P1 ;  /* 0x000000092300780c */ /* 0x000fe20004f21670 */
[----:B------:R-:W-:Y:S01]  /*cec0*/  FMUL R198, R198, UR4 ;  /* 0x00000004c6c67c20 */ /* 0x000fe20008400000 */
[----:B------:R-:W-:Y:S01]  /*ced0*/  ISETP.GE.AND P2, PT, R36, 0x3a, PT ;  /* 0x0000003a2400780c */ /* 0x000fe20003f46270 */
[----:B------:R-:W-:Y:S01]  /*cee0*/  @!P5 STG.E.U8 desc[UR56][R24.64+0x30], R203 ;  /* 0x000030cb1800d986 */ /* 0x000fe2000c101138 */
[----:B0-----:R-:W-:Y:S01]  /*cef0*/  F2FP.SATFINITE.E4M3.F32.PACK_AB_MERGE_C R31, RZ, R202, RZ ;  /* 0x000000caff1f723e */ /* 0x001fe200048070ff */
[----:B------:R-:W-:Y:S01]  /*cf00*/  FMUL R197, R197, UR4 ;  /* 0x00000004c5c57c20 */ /* 0x000fe20008400000 */
[C---:B------:R-:W-:Y:S01]  /*cf10*/  ISETP.LT.OR P5, PT, R35.reuse, 0x1, !P4 ;  /* 0x000000012300780c */ /* 0x040fe200067a1670 */
[----:B------:R-:W-:Y:S01]  /*cf20*/  FMUL R196, R196, UR4 ;  /* 0x00000004c4c47c20 */ /* 0x000fe20008400000 */
[----:B------:R-:W-:Y:S01]  /*cf30*/  F2FP.SATFINITE.E4M3.F32.PACK_AB_MERGE_C R201, RZ, R201, RZ ;  /* 0x000000c9ffc9723e */ /* 0x000fe200048070ff */
[----:B------:R0:W-:Y:S01]  /*cf40*/  @!P6 STG.E.U8 desc[UR56][R24.64+0x31], R31 ;  /* 0x0000311f1800e986 */ /* 0x0001e2000c101138 */
[----:B------:R-:W-:Y:S01]  /*cf50*/  ISETP.LT.OR P6, PT, R35, 0x1, !P2 ;  /* 0x000000012300780c */ /* 0x000fe200057c1670 */
[----:B------:R-:W-:Y:S01]  /*cf60*/  FMUL R195, R195, UR4 ;  /* 0x00000004c3c37c20 */ /* 0x000fe20008400000 */
[----:B-1----:R-:W-:Y:S01]  /*cf70*/  F2FP.SATFINITE.E4M3.F32.PACK_AB_MERGE_C R29, RZ, R200, RZ ;  /* 0x000000c8ff1d723e */ /* 0x002fe200048070ff */
[----:B------:R-:W-:Y:S01]  /*cf80*/  @!P0 STG.E.U8 desc[UR56][R26.64+0x30], R201 ;  /* 0x000030c91a008986 */ /* 0x000fe2000c101138 */
[----:B------:R-:W-:Y:S01]  /*cf90*/  F2FP.SATFINITE.E4M3.F32.PACK_AB_MERGE_C R199, RZ, R199, RZ ;  /* 0x000000c7ffc7723e */ /* 0x000fe200048070ff */
[----:B------:R-:W-:Y:S01]  /*cfa0*/  FMUL R194, R194, UR4 ;  /* 0x00000004c2c27c20 */ /* 0x000fe20008400000 */
[----:B------:R-:W-:Y:S01]  /*cfb0*/  ISETP.GE.AND P0, PT, R36, 0x41, PT ;  /* 0x000000412400780c */ /* 0x000fe20003f06270 */
[----:B------:R1:W-:Y:S01]  /*cfc0*/  @!P1 STG.E.U8 desc[UR56][R26.64+0x31], R29 ;  /* 0x0000311d1a009986 */ /* 0x0003e2000c101138 */
[----:B------:R-:W-:Y:S01]  /*cfd0*/  ISETP.LT.OR P4, PT, R35, 0x9, !P4 ;  /* 0x000000092300780c */ /* 0x000fe20006781670 */
[----:B------:R-:W-:Y:S01]  /*cfe0*/  FMUL R193, R193, UR4 ;  /* 0x00000004c1c17c20 */ /* 0x000fe20008400000 */
[----:B------:R-:W-:Y:S01]  /*cff0*/  ISETP.LT.OR P2, PT, R35, 0x9, !P2 ;  /* 0x000000092300780c */ /* 0x000fe20005741670 */
[----:B------:R-:W-:Y:S01]  /*d000*/  @!P5 STG.E.U8 desc[UR56][R24.64+0x38], R199 ;  /* 0x000038c71800d986 */ /* 0x000fe2000c101138 */
[----:B0-----:R-:W-:Y:S01]  /*d010*/  F2FP.SATFINITE.E4M3.F32.PACK_AB_MERGE_C R31, RZ, R198, RZ ;  /* 0x000000c6ff1f723e */ /* 0x001fe200048070ff */
[----:B------:R-:W-:Y:S01]  /*d020*/  FMUL R192, R192, UR4 ;  /* 0x00000004c0c07c20 */ /* 0x000fe20008400000 */
[----:B------:R-:W-:Y:S01]  /*d030*/  ISETP.GE.AND P1, PT, R36, 0x42, PT ;  /* 0x000000422400780c */ /* 0x000fe20003f26270 */
[----:B------:R-:W-:Y:S01]  /*d040*/  FMUL R191, R191, UR4 ;  /* 0x00000004bfbf7c20 */ /* 0x000fe20008400000 */
[C---:B------:R-:W-:Y:S01]  /*d050*/  ISETP.LT.OR P5, PT, R35.reuse, 0x1, !P0 ;  /* 0x000000012300780c */ /* 0x040fe200047a1670 */
[----:B------:R0:W-:Y:S01]  /*d060*/  @!P6 STG.E.U8 desc[UR56][R24.64+0x39], R31 ;  /* 0x0000391f1800e986 */ /* 0x0001e2000c101138 */
[----:B------:R-:W-:Y:S01]  /*d070*/  ISETP.LT.OR P6, PT, R35, 0x1, !P1 ;  /* 0x000000012300780c */ /* 0x000fe20004fc1670 */
[----:B------:R-:W-:Y:S01]  /*d080*/  FMUL R190, R190, UR4 ;  /* 0x00000004bebe7c20 */ /* 0x000fe20008400000 */
[----:B------:R-:W-:Y:S01]  /*d090*/  F2FP.SATFINITE.E4M3.F32.PACK_AB_MERGE_C R197, RZ, R197, RZ ;  /* 0x000000c5ffc5723e */ /* 0x000fe200048070ff */
[----:B------:R-:W-:Y:S01]  /*d0a0*/  FMUL R189, R189, UR4 ;  /* 0x00000004bdbd7c20 */ /* 0x000fe20008400000 */
[----:B-1----:R-:W-:Y:S01]  /*d0b0*/  F2FP.SATFINITE.E4M3.F32.PACK_AB_MERGE_C R29, RZ, R196, RZ ;  /* 0x000000c4ff1d723e */ /* 0x002fe200048070ff */
[----:B------:R-:W-:Y:S01]  /*d0c0*/  FMUL R188, R188, UR4 ;  /* 0x00000004bcbc7c20 */ /* 0x000fe20008400000 */
[----:B------:R-:W-:Y:S01]  /*d0d0*/  F2FP.SATFINITE.E4M3.F32.PACK_AB_MERGE_C R195, RZ, R195, RZ ;  /* 0x000000c3ffc3723e */ /* 0x000fe200048070ff */
[----:B------:R-:W-:Y:S01]  /*d0e0*/  @!P4 STG.E.U8 desc[UR56][R26.64+0x38], R197 ;  /* 0x000038c51a00c986 */ /* 0x000fe2000c101138 */
[----:B------:R-:W-:Y:S01]  /*d0f0*/  ISETP.GE.AND P4, PT, R36, 0x49, PT ;  /* 0x000000492400780c */ /* 0x000fe20003f86270 */
[----:B------:R-:W-:Y:S01]  /*d100*/  FMUL R187, R187, UR4 ;  /* 0x00000004bbbb7c20 */ /* 0x000fe20008400000 */
[C---:B------:R-:W-:Y:S01]  /*d110*/  ISETP.LT.OR P0, PT, R35.reuse, 0x9, !P0 ;  /* 0x000000092300780c */ /* 0x040fe20004701670 */
[----:B------:R1:W-:Y:S01]  /*d120*/  @!P2 STG.E.U8 desc[UR56][R26.64+0x39], R29 ;  /* 0x0000391d1a00a986 */ /* 0x0003e2000c101138 */
[----:B0-----:R-:W-:Y:S01]  /*d130*/  F2FP.SATFINITE.E4M3.F32.PACK_AB_MERGE_C R31, RZ, R194, RZ ;  /* 0x000000c2ff1f723e */ /* 0x001fe200048070ff */
[----:B------:R-:W-:Y:S01]  /*d140*/  FMUL R186, R186, UR4 ;  /* 0x00000004baba7c20 */ /* 0x000fe20008400000 */
[----:B------:R-:W-:Y:S01]  /*d150*/  ISETP.LT.OR P1, PT, R35, 0x9, !P1 ;  /* 0x000000092300780c */ /* 0x000fe20004f21670 */
[----:B------:R-:W-:Y:S01]  /*d160*/  @!P5 STG.E.U8 desc[UR56][R24.64+0x40], R195 ;  /* 0x000040c31800d986 */ /* 0x000fe2000c101138 */
        /* <DEDUP_REMOVED lines=205> */
[----:B-----5:R-:W-:Y:S01]  /*de40*/  FMUL R4, R4, UR4 ;  /* 0x0000000404047c20 */ /* 0x020fe20008400000 */
[----:B------:R-:W-:Y:S01]  /*de50*/  F2FP.SATFINITE.E4M3.F32.PACK_AB_MERGE_C R153, RZ, R153, RZ ;  /* 0x00000099ff99723e */ /* 0x000fe200048070ff */
[----:B------:R-:W4:Y:S01]  /*de60*/  LDL.LU R218, [R1+0x14] ;  /* 0x0000140001da7983 */ /* 0x000f220000300800 */
        /* <DEDUP_REMOVED lines=12> */
[----:B------:R-:W-:-:S02]  /*df30*/  ISETP.GE.AND P5, PT, R36, 0xa2, PT ;  /* 0x000000a22400780c */ /* 0x000fc40003fa6270 */
[C---:B------:R-:W-:Y:S01]  /*df40*/  ISETP.LT.OR P1, PT, R35.reuse, 0x1, !P0 ;  /* 0x000000012300780c */ /* 0x040fe20004721670 */
[----:B------:R0:W-:Y:S01]  /*df50*/  @!P6 STG.E.U8 desc[UR56][R24.64+0x99], R31 ;  /* 0x0000991f1800e986 */ /* 0x0001e2000c101138 */
[C---:B------:R-:W-:Y:S02]  /*df60*/  ISETP.LT.OR P6, PT, R35.reuse, 0x1, !P5 ;  /* 0x000000012300780c */ /* 0x040fe40006fc1670 */
[----:B------:R-:W-:Y:S01]  /*df70*/  F2FP.SATFINITE.E4M3.F32.PACK_AB_MERGE_C R149, RZ, R149, RZ ;  /* 0x00000095ff95723e */ /* 0x000fe200048070ff */
[----:B------:R-:W4:Y:S01]  /*df80*/  LDL.LU R220, [R1+0x18] ;  /* 0x0000180001dc7983 */ /* 0x000f220000300800 */
[----:B-1----:R-:W-:Y:S02]  /*df90*/  F2FP.SATFINITE.E4M3.F32.PACK_AB_MERGE_C R29, RZ, R148, RZ ;  /* 0x00000094ff1d723e */ /* 0x002fe400048070ff */
[----:B------:R-:W-:Y:S01]  /*dfa0*/  F2FP.SATFINITE.E4M3.F32.PACK_AB_MERGE_C R147, RZ, R147, RZ ;  /* 0x00000093ff93723e */ /* 0x000fe200048070ff */
[----:B------:R-:W-:Y:S01]  /*dfb0*/  @!P4 STG.E.U8 desc[UR56][R26.64+0x98], R149 ;  /* 0x000098951a00c986 */ /* 0x000fe2000c101138 */
[----:B------:R-:W-:-:S02]  /*dfc0*/  ISETP.LT.OR P0, PT, R35, 0x9, !P0 ;  /* 0x000000092300780c */ /* 0x000fc40004701670 */
[----:B------:R-:W-:Y:S01]  /*dfd0*/  ISETP.LT.OR P5, PT, R35, 0x9, !P5 ;  /* 0x000000092300780c */ /* 0x000fe20006fa1670 */
[----:B------:R1:W-:Y:S01]  /*dfe0*/  @!P2 STG.E.U8 desc[UR56][R26.64+0x99], R29 ;  /* 0x0000991d1a00a986 */ /* 0x0003e2000c101138 */
[----:B0-----:R-:W-:Y:S02]  /*dff0*/  F2FP.SATFINITE.E4M3.F32.PACK_AB_MERGE_C R31, RZ, R146, RZ ;  /* 0x00000092ff1f723e */ /* 0x001fe400048070ff */
[----:B------:R-:W-:Y:S01]  /*e000*/  F2FP.SATFINITE.E4M3.F32.PACK_AB_MERGE_C R145, RZ, R145, RZ ;  /* 0x00000091ff91723e */ /* 0x000fe200048070ff */
[----:B------:R-:W-:Y:S01]  /*e010*/  @!P1 STG.E.U8 desc[UR56][R24.64+0xa0], R147 ;  /* 0x0000a09318009986 */ /* 0x000fe2000c101138 */
[C---:B------:R-:W-:Y:S02]  /*e020*/  ISETP.GE.AND P1, PT, R36.reuse, 0xaa, PT ;  /* 0x000000aa2400780c */ /* 0x040fe40003f26270 */
[----:B------:R-:W-:Y:S01]  /*e030*/  F2FP.SATFINITE.E4M3.F32.PACK_AB_MERGE_C R23, RZ, R23, RZ ;  /* 0x00000017ff17723e */ /* 0x000fe200048070ff */
[----:B------:R0:W-:Y:S01]  /*e040*/  @!P6 STG.E.U8 desc[UR56][R24.64+0xa1], R31 ;  /* 0x0000a11f1800e986 */ /* 0x0001e2000c101138 */
[----:B------:R-:W-:-:S02]  /*e050*/  ISETP.GE.AND P6, PT, R36, 0xa9, PT ;  /* 0x000000a92400780c */ /* 0x000fc40003fc6270 */
[C---:B------:R-:W-:Y:S01]  /*e060*/  ISETP.LT.OR P4, PT, R35.reuse, 0x1, !P1 ;  /* 0x000000012300780c */ /* 0x040fe20004f81670 */
[----:B------:R-:W-:Y:S01]  /*e070*/  @!P0 STG.E.U8 desc[UR56][R26.64+0xa0], R145 ;  /* 0x0000a0911a008986 */ /* 0x000fe2000c101138 */
[C---:B------:R-:W-:Y:S02]  /*e080*/  ISETP.LT.OR P2, PT, R35.reuse, 0x1, !P6 ;  /* 0x000000012300780c */ /* 0x040fe40007741670 */
[----:B-1----:R-:W-:Y:S01]  /*e090*/  F2FP.SATFINITE.E4M3.F32.PACK_AB_MERGE_C R29, RZ, R144, RZ ;  /* 0x00000090ff1d723e */ /* 0x002fe200048070ff */
[----:B------:R-:W4:Y:S01]  /*e0a0*/  LDL.LU R223, [R1+0x1c] ;  /* 0x00001c0001df7983 */ /* 0x000f220000300800 */
[C---:B------:R-:W-:Y:S02]  /*e0b0*/  ISETP.LT.OR P0, PT, R35.reuse, 0x9, !P6 ;  /* 0x000000092300780c */ /* 0x040fe40007701670 */
[----:B------:R-:W-:Y:S01]  /*e0c0*/  ISETP.LT.OR P1, PT, R35, 0x9, !P1 ;  /* 0x000000092300780c */ /* 0x000fe20004f21670 */
[----:B------:R-:W-:Y:S01]  /*e0d0*/  @!P5 STG.E.U8 desc[UR56][R26.64+0xa1], R29 ;  /* 0x0000a11d1a00d986 */ /* 0x000fe2000c101138 */
[----:B0-----:R-:W-:-:S02]  /*e0e0*/  F2FP.SATFINITE.E4M3.F32.PACK_AB_MERGE_C R31, RZ, R22, RZ ;  /* 0x00000016ff1f723e */ /* 0x001fc400048070ff */
[----:B------:R-:W-:Y:S02]  /*e0f0*/  F2FP.SATFINITE.E4M3.F32.PACK_AB_MERGE_C R21, RZ, R21, RZ ;  /* 0x00000015ff15723e */ /* 0x000fe400048070ff */
[----:B------:R-:W-:Y:S01]  /*e100*/  F2FP.SATFINITE.E4M3.F32.PACK_AB_MERGE_C R19, RZ, R19, RZ ;  /* 0x00000013ff13723e */ /* 0x000fe200048070ff */
[----:B------:R0:W-:Y:S01]  /*e110*/  @!P2 STG.E.U8 desc[UR56][R24.64+0xa8], R23 ;  /* 0x0000a8171800a986 */ /* 0x0001e2000c101138 */
[C---:B------:R-:W-:Y:S02]  /*e120*/  ISETP.GE.AND P2, PT, R36.reuse, 0xb2, PT ;  /* 0x000000b22400780c */ /* 0x040fe40003f46270 */
[----:B------:R-:W-:Y:S01]  /*e130*/  F2FP.SATFINITE.E4M3.F32.PACK_AB_MERGE_C R17, RZ, R17, RZ ;  /* 0x00000011ff11723e */ /* 0x000fe200048070ff */
[----:B------:R-:W-:Y:S01]  /*e140*/  @!P4 STG.E.U8 desc[UR56][R24.64+0xa9], R31 ;  /* 0x0000a91f1800c986 */ /* 0x000fe2000c101138 */
[----:B------:R-:W-:Y:S02]  /*e150*/  ISETP.GE.AND P4, PT, R36, 0xb1, PT ;  /* 0x000000b12400780c */ /* 0x000fe40003f86270 */
[C---:B------:R-:W-:Y:S01]  /*e160*/  ISETP.LT.OR P6, PT, R35.reuse, 0x1, !P2 ;  /* 0x000000012300780c */ /* 0x040fe200057c1670 */
[----:B------:R-:W-:Y:S01]  /*e170*/  @!P0 STG.E.U8 desc[UR56][R26.64+0xa8], R21 ;  /* 0x0000a8151a008986 */ /* 0x000fe2000c101138 */
[----:B------:R-:W-:-:S02]  /*e180*/  ISETP.LT.OR P5, PT, R35, 0x1, !P4 ;  /* 0x000000012300780c */ /* 0x000fc400067a1670 */
[C---:B------:R-:W-:Y:S02]  /*e190*/  ISETP.LT.OR P4, PT, R35.reuse, 0x9, !P4 ;  /* 0x000000092300780c */ /* 0x040fe40006781670 */
[----:B0-----:R-:W-:Y:S02]  /*e1a0*/  F2FP.SATFINITE.E4M3.F32.PACK_AB_MERGE_C R23, RZ, R20, RZ ;  /* 0x00000014ff17723e */ /* 0x001fe400048070ff */
[----:B------:R-:W-:Y:S02]  /*e1b0*/  F2FP.SATFINITE.E4M3.F32.PACK_AB_MERGE_C R29, RZ, R18, RZ ;  /* 0x00000012ff1d723e */ /* 0x000fe400048070ff */
[C---:B------:R-:W-:Y:S01]  /*e1c0*/  ISETP.GE.AND P0, PT, R36.reuse, 0xba, PT ;  /* 0x000000ba2400780c */ /* 0x040fe20003f06270 */
[----:B------:R-:W-:Y:S01]  /*e1d0*/  @!P1 STG.E.U8 desc[UR56][R26.64+0xa9], R23 ;  /* 0x0000a9171a009986 */ /* 0x000fe2000c101138 */
[----:B------:R-:W-:Y:S02]  /*e1e0*/  ISETP.GE.AND P1, PT, R36, 0xb9, PT ;  /* 0x000000b92400780c */ /* 0x000fe40003f26270 */
[C---:B------:R-:W-:Y:S01]  /*e1f0*/  ISETP.LT.OR P2, PT, R35.reuse, 0x9, !P2 ;  /* 0x000000092300780c */ /* 0x040fe20005741670 */
[----:B------:R0:W-:Y:S01]  /*e200*/  @!P5 STG.E.U8 desc[UR56][R24.64+0xb0], R19 ;  /* 0x0000b0131800d986 */ /* 0x0001e2000c101138 */
[----:B------:R-:W-:-:S02]  /*e210*/  ISETP.LT.OR P5, PT, R35, 0x1, !P0 ;  /* 0x000000012300780c */ /* 0x000fc400047a1670 */
[----:B------:R-:W-:Y:S01]  /*e220*/  F2FP.SATFINITE.E4M3.F32.PACK_AB_MERGE_C R15, RZ, R15, RZ ;  /* 0x0000000fff0f723e */ /* 0x000fe200048070ff */
[----:B------:R-:W-:Y:S01]  /*e230*/  @!P6 STG.E.U8 desc[UR56][R24.64+0xb1], R29 ;  /* 0x0000b11d1800e986 */ /* 0x000fe2000c101138 */
[C---:B------:R-:W-:Y:S02]  /*e240*/  ISETP.LT.OR P0, PT, R35.reuse, 0x9, !P0 ;  /* 0x000000092300780c */ /* 0x040fe40004701670 */
[----:B------:R-:W-:Y:S01]  /*e250*/  F2FP.SATFINITE.E4M3.F32.PACK_AB_MERGE_C R13, RZ, R13, RZ ;  /* 0x0000000dff0d723e */ /* 0x000fe200048070ff */
[----:B------:R1:W-:Y:S01]  /*e260*/  @!P4 STG.E.U8 desc[UR56][R26.64+0xb0], R17 ;  /* 0x0000b0111a00c986 */ /* 0x0003e2000c101138 */
[C---:B------:R-:W-:Y:S02]  /*e270*/  ISETP.LT.OR P4, PT, R35.reuse, 0x1, !P1 ;  /* 0x000000012300780c */ /* 0x040fe40004f81670 */
[----:B------:R-:W-:Y:S02]  /*e280*/  ISETP.LT.OR P1, PT, R35, 0x9, !P1 ;  /* 0x000000092300780c */ /* 0x000fe40004f21670 */
[----:B0-----:R-:W-:-:S02]  /*e290*/  F2FP.SATFINITE.E4M3.F32.PACK_AB_MERGE_C R19, RZ, R16, RZ ;  /* 0x00000010ff13723e */ /* 0x001fc400048070ff */
[----:B------:R-:W-:Y:S02]  /*e2a0*/  F2FP.SATFINITE.E4M3.F32.PACK_AB_MERGE_C R21, RZ, R12, RZ ;  /* 0x0000000cff15723e */ /* 0x000fe400048070ff */
[----:B------:R-:W-:Y:S01]  /*e2b0*/  F2FP.SATFINITE.E4M3.F32.PACK_AB_MERGE_C R11, RZ, R11, RZ ;  /* 0x0000000bff0b723e */ /* 0x000fe200048070ff */
[----:B------:R-:W-:Y:S01]  /*e2c0*/  @!P2 STG.E.U8 desc[UR56][R26.64+0xb1], R19 ;  /* 0x0000b1131a00a986 */ /* 0x000fe2000c101138 */
[----:B------:R-:W-:Y:S02]  /*e2d0*/  ISETP.GE.AND P2, PT, R36, 0xc1, PT ;  /* 0x000000c12400780c */ /* 0x000fe40003f46270 */
[----:B-1----:R-:W-:Y:S01]  /*e2e0*/  F2FP.SATFINITE.E4M3.F32.PACK_AB_MERGE_C R17, RZ, R14, RZ ;  /* 0x0000000eff11723e */ /* 0x002fe200048070ff */
[----:B------:R-:W-:Y:S01]  /*e2f0*/  @!P4 STG.E.U8 desc[UR56][R24.64+0xb8], R15 ;  /* 0x0000b80f1800c986 */ /* 0x000fe2000c101138 */
[C---:B------:R-:W-:Y:S02]  /*e300*/  ISETP.LT.OR P4, PT, R35.reuse, 0x1, !P2 ;  /* 0x000000012300780c */ /* 0x040fe40005781670 */
[----:B------:R-:W-:Y:S01]  /*e310*/  ISETP.LT.OR P2, PT, R35, 0x9, !P2 ;  /* 0x000000092300780c */ /* 0x000fe20005741670 */
[----:B------:R-:W-:Y:S01]  /*e320*/  @!P5 STG.E.U8 desc[UR56][R24.64+0xb9], R17 ;  /* 0x0000b9111800d986 */ /* 0x000fe2000c101138 */
[----:B------:R-:W-:-:S02]  /*e330*/  F2FP.SATFINITE.E4M3.F32.PACK_AB_MERGE_C R9, RZ, R9, RZ ;  /* 0x00000009ff09723e */ /* 0x000fc400048070ff */
[----:B------:R-:W-:Y:S01]  /*e340*/  F2FP.SATFINITE.E4M3.F32.PACK_AB_MERGE_C R7, RZ, R7, RZ ;  /* 0x00000007ff07723e */ /* 0x000fe200048070ff */
[----:B------:R0:W-:Y:S01]  /*e350*/  @!P1 STG.E.U8 desc[UR56][R26.64+0xb8], R13 ;  /* 0x0000b80d1a009986 */ /* 0x0001e2000c101138 */
[C---:B------:R-:W-:Y:S02]  /*e360*/  ISETP.GE.AND P1, PT, R36.reuse, 0xc2, PT ;  /* 0x000000c22400780c */ /* 0x040fe40003f26270 */
[----:B------:R-:W-:Y:S01]  /*e370*/  F2FP.SATFINITE.E4M3.F32.PACK_AB_MERGE_C R5, RZ, R5, RZ ;  /* 0x00000005ff05723e */ /* 0x000fe200048070ff */
[----:B------:R-:W-:Y:S01]  /*e380*/  @!P0 STG.E.U8 desc[UR56][R26.64+0xb9], R21 ;  /* 0x0000b9151a008986 */ /* 0x000fe2000c101138 */
[C---:B------:R-:W-:Y:S02]  /*e390*/  ISETP.LT.OR P5, PT, R35.reuse, 0x1, !P1 ;  /* 0x000000012300780c */ /* 0x040fe40004fa1670 */
[----:B------:R-:W-:Y:S01]  /*e3a0*/  ISETP.GE.AND P0, PT, R36, 0xc9, PT ;  /* 0x000000c92400780c */ /* 0x000fe20003f06270 */
[----:B------:R1:W-:Y:S01]  /*e3b0*/  @!P4 STG.E.U8 desc[UR56][R24.64+0xc0], R11 ;  /* 0x0000c00b1800c986 */ /* 0x0003e2000c101138 */
[----:B------:R-:W-:-:S02]  /*e3c0*/  ISETP.LT.OR P1, PT, R35, 0x9, !P1 ;  /* 0x000000092300780c */ /* 0x000fc40004f21670 */
[C---:B------:R-:W-:Y:S02]  /*e3d0*/  ISETP.LT.OR P6, PT, R35.reuse, 0x1, !P0 ;  /* 0x000000012300780c */ /* 0x040fe400047c1670 */
[----:B0-----:R-:W-:Y:S02]  /*e3e0*/  F2FP.SATFINITE.E4M3.F32.PACK_AB_MERGE_C R13, RZ, R10, RZ ;  /* 0x0000000aff0d723e */ /* 0x001fe400048070ff */
[----:B------:R-:W-:Y:S02]  /*e3f0*/  ISETP.GE.AND P4, PT, R36, 0xca, PT ;  /* 0x000000ca2400780c */ /* 0x000fe40003f86270 */
[----:B------:R-:W-:Y:S01]  /*e400*/  F2FP.SATFINITE.E4M3.F32.PACK_AB_MERGE_C R15, RZ, R8, RZ ;  /* 0x00000008ff0f723e */ /* 0x000fe200048070ff */
[----:B------:R0:W-:Y:S01]  /*e410*/  @!P5 STG.E.U8 desc[UR56][R24.64+0xc1], R13 ;  /* 0x0000c10d1800d986 */ /* 0x0001e2000c101138 */
[C---:B------:R-:W-:Y:S02]  /*e420*/  ISETP.LT.OR P0, PT, R35.reuse, 0x9, !P0 ;  /* 0x000000092300780c */ /* 0x040fe40004701670 */
[C---:B------:R-:W-:Y:S01]  /*e430*/  ISETP.LT.OR P5, PT, R35.reuse, 0x9, !P4 ;  /* 0x000000092300780c */ /* 0x040fe200067a1670 */
[----:B------:R2:W-:Y:S01]  /*e440*/  @!P2 STG.E.U8 desc[UR56][R26.64+0xc0], R9 ;  /* 0x0000c0091a00a986 */ /* 0x0005e2000c101138 */
[----:B------:R-:W-:-:S02]  /*e450*/  ISETP.LT.OR P2, PT, R35, 0x1, !P4 ;  /* 0x000000012300780c */ /* 0x000fc40006741670 */
[----:B-1----:R-:W-:Y:S01]  /*e460*/  F2FP.SATFINITE.E4M3.F32.PACK_AB_MERGE_C R11, RZ, R6, RZ ;  /* 0x00000006ff0b723e */ /* 0x002fe200048070ff */
[----:B------:R-:W-:Y:S01]  /*e470*/  @!P1 STG.E.U8 desc[UR56][R26.64+0xc1], R15 ;  /* 0x0000c10f1a009986 */ /* 0x000fe2000c101138 */
[C---:B------:R-:W-:Y:S02]  /*e480*/  ISETP.GE.AND P1, PT, R36.reuse, 0xd1, PT ;  /* 0x000000d12400780c */ /* 0x040fe40003f26270 */
[----:B------:R-:W-:Y:S01]  /*e490*/  ISETP.GE.AND P4, PT, R36, 0xd2, PT ;  /* 0x000000d22400780c */ /* 0x000fe20003f86270 */
[----:B------:R1:W-:Y:S01]  /*e4a0*/  @!P6 STG.E.U8 desc[UR56][R24.64+0xc8], R7 ;  /* 0x0000c8071800e986 */ /* 0x0003e2000c101138 */
[----:B------:R-:W-:Y:S02]  /*e4b0*/  ISETP.LT.OR P6, PT, R35, 0x1, !P1 ;  /* 0x000000012300780c */ /* 0x000fe40004fc1670 */
[----:B0-----:R-:W-:Y:S01]  /*e4c0*/  F2FP.SATFINITE.E4M3.F32.PACK_AB_MERGE_C R13, RZ, R2, RZ ;  /* 0x00000002ff0d723e */ /* 0x001fe200048070ff */
[----:B---3--:R-:W-:Y:S01]  /*e4d0*/  FMUL R2, R225, UR4 ;  /* 0x00000004e1027c20 */ /* 0x008fe20008400000 */
[----:B--2---:R-:W-:Y:S01]  /*e4e0*/  F2FP.SATFINITE.E4M3.F32.PACK_AB_MERGE_C R9, RZ, R3, RZ ;  /* 0x00000003ff09723e */ /* 0x004fe200048070ff */
[----:B------:R-:W-:Y:S01]  /*e4f0*/  @!P2 STG.E.U8 desc[UR56][R24.64+0xc9], R11 ;  /* 0x0000c90b1800a986 */ /* 0x000fe2000c101138 */
[----:B-1----:R-:W-:-:S03]  /*e500*/  F2FP.SATFINITE.E4M3.F32.PACK_AB_MERGE_C R7, RZ, R4, RZ ;  /* 0x00000004ff07723e */ /* 0x002fc600048070ff */
[----:B------:R0:W-:Y:S01]  /*e510*/  @!P0 STG.E.U8 desc[UR56][R26.64+0xc8], R5 ;  /* 0x0000c8051a008986 */ /* 0x0001e2000c101138 */
[----:B------:R-:W-:Y:S01]  /*e520*/  FMUL R3, R222, UR4 ;  /* 0x00000004de037c20 */ /* 0x000fe20008400000 */
[C---:B------:R-:W-:Y:S02]  /*e530*/  ISETP.LT.OR P2, PT, R35.reuse, 0x1, !P4 ;  /* 0x000000012300780c */ /* 0x040fe40006741670 */
[----:B------:R1:W-:Y:S01]  /*e540*/  @!P5 STG.E.U8 desc[UR56][R26.64+0xc9], R7 ;  /* 0x0000c9071a00d986 */ /* 0x0003e2000c101138 */
[C---:B------:R-:W-:Y:S02]  /*e550*/  ISETP.LT.OR P5, PT, R35.reuse, 0x9, !P4 ;  /* 0x000000092300780c */ /* 0x040fe400067a1670 */
[----:B------:R-:W-:Y:S01]  /*e560*/  ISETP.LT.OR P1, PT, R35, 0x9, !P1 ;  /* 0x000000092300780c */ /* 0x000fe20004f21670 */
[----:B------:R2:W-:Y:S01]  /*e570*/  @!P6 STG.E.U8 desc[UR56][R24.64+0xd0], R9 ;  /* 0x0000d0091800e986 */ /* 0x0005e2000c101138 */
[----:B------:R-:W-:Y:S02]  /*e580*/  ISETP.GE.AND P0, PT, R36, 0xd9, PT ;  /* 0x000000d92400780c */ /* 0x000fe40003f06270 */
[----:B0-----:R-:W-:Y:S01]  /*e590*/  F2FP.SATFINITE.E4M3.F32.PACK_AB_MERGE_C R5, RZ, R0, RZ ;  /* 0x00000000ff05723e */ /* 0x001fe200048070ff */
[----:B----4-:R-:W-:Y:S01]  /*e5a0*/  FMUL R0, R224, UR4 ;  /* 0x00000004e0007c20 */ /* 0x010fe20008400000 */
[----:B------:R-:W3:Y:S01]  /*e5b0*/  LDL.LU R225, [R1+0x20] ;  /* 0x0000200001e17983 */ /* 0x000ee20000300800 */
[----:B-1----:R-:W-:-:S03]  /*e5c0*/  F2FP.SATFINITE.E4M3.F32.PACK_AB_MERGE_C R7, RZ, R2, RZ ;  /* 0x00000002ff07723e */ /* 0x002fc600048070ff */
[----:B------:R-:W4:Y:S01]  /*e5d0*/  LDL.LU R222, [R1+0x28] ;  /* 0x0000280001de7983 */ /* 0x000f220000300800 */
[----:B--2---:R-:W-:Y:S01]  /*e5e0*/  F2FP.SATFINITE.E4M3.F32.PACK_AB_MERGE_C R9, RZ, R0, RZ ;  /* 0x00000000ff09723e */ /* 0x004fe200048070ff */
[----:B------:R-:W-:Y:S02]  /*e5f0*/  FMUL R0, R227, UR4 ;  /* 0x00000004e3007c20 */ /* 0x000fe40008400000 */
[----:B------:R-:W2:Y:S01]  /*e600*/  LDL.LU R224, [R1+0x24] ;  /* 0x0000240001e07983 */ /* 0x000ea20000300800 */
[----:B------:R-:W-:-:S03]  /*e610*/  FMUL R2, R226, UR4 ;  /* 0x00000004e2027c20 */ /* 0x000fc60008400000 */
[----:B------:R-:W2:Y:S04]  /*e620*/  LDL.LU R227, [R1+0x2c] ;  /* 0x00002c0001e37983 */ /* 0x000ea80000300800 */
[----:B------:R-:W2:Y:S01]  /*e630*/  LDL.LU R226, [R1+0x30] ;  /* 0x0000300001e27983 */ /* 0x000ea20000300800 */
[----:B------:R-:W-:-:S03]  /*e640*/  ISETP.GE.AND P4, PT, R36, 0xda, PT ;  /* 0x000000da2400780c */ /* 0x000fc60003f86270 */
[----:B------:R-:W-:Y:S01]  /*e650*/  @!P2 STG.E.U8 desc[UR56][R24.64+0xd1], R13 ;  /* 0x0000d10d1800a986 */ /* 0x000fe2000c101138 */
[C---:B------:R-:W-:Y:S02]  /*e660*/  ISETP.LT.OR P2, PT, R35.reuse, 0x1, !P4 ;  /* 0x000000012300780c */ /* 0x040fe40006741670 */
[C---:B------:R-:W-:Y:S01]  /*e670*/  ISETP.LT.OR P6, PT, R35.reuse, 0x1, !P0 ;  /* 0x000000012300780c */ /* 0x040fe200047c1670 */
[----:B------:R0:W-:Y:S01]  /*e680*/  @!P1 STG.E.U8 desc[UR56][R26.64+0xd0], R5 ;  /* 0x0000d0051a009986 */ /* 0x0001e2000c101138 */
[----:B------:R-:W-:Y:S02]  /*e690*/  F2FP.SATFINITE.E4M3.F32.PACK_AB_MERGE_C R3, RZ, R3, RZ ;  /* 0x00000003ff03723e */ /* 0x000fe400048070ff */
[C---:B------:R-:W-:Y:S01]  /*e6a0*/  ISETP.LT.OR P0, PT, R35.reuse, 0x9, !P0 ;  /* 0x000000092300780c */ /* 0x040fe20004701670 */
[----:B------:R1:W-:Y:S01]  /*e6b0*/  @!P5 STG.E.U8 desc[UR56][R26.64+0xd1], R7 ;  /* 0x0000d1071a00d986 */ /* 0x0003e2000c101138 */
[----:B------:R-:W-:Y:S02]  /*e6c0*/  ISETP.LT.OR P1, PT, R35, 0x9, !P4 ;  /* 0x000000092300780c */ /* 0x000fe40006721670 */
[----:B------:R-:W-:-:S03]  /*e6d0*/  ISETP.GE.AND P4, PT, R36, 0xe2, PT ;  /* 0x000000e22400780c */ /* 0x000fc60003f86270 */
[----:B------:R1:W-:Y:S01]  /*e6e0*/  @!P2 STG.E.U8 desc[UR56][R24.64+0xd9], R9 ;  /* 0x0000d9091800a986 */ /* 0x0003e2000c101138 */
[----:B------:R-:W-:-:S03]  /*e6f0*/  ISETP.GE.AND P2, PT, R36, 0xe1, PT ;  /* 0x000000e12400780c */ /* 0x000fc60003f46270 */
[----:B------:R4:W-:Y:S01]  /*e700*/  @!P6 STG.E.U8 desc[UR56][R24.64+0xd8], R3 ;  /* 0x0000d8031800e986 */ /* 0x0009e2000c101138 */
[C---:B------:R-:W-:Y:S02]  /*e710*/  ISETP.LT.OR P5, PT, R35.reuse, 0x1, !P2 ;  /* 0x000000012300780c */ /* 0x040fe400057a1670 */
[----:B------:R-:W-:Y:S02]  /*e720*/  ISETP.LT.OR P6, PT, R35, 0x1, !P4 ;  /* 0x000000012300780c */ /* 0x000fe400067c1670 */
[----:B0-----:R-:W-:Y:S02]  /*e730*/  F2FP.SATFINITE.E4M3.F32.PACK_AB_MERGE_C R5, RZ, R0, RZ ;  /* 0x00000000ff05723e */ /* 0x001fe400048070ff */
[----:B-1----:R-:W-:-:S03]  /*e740*/  F2FP.SATFINITE.E4M3.F32.PACK_AB_MERGE_C R7, RZ, R2, RZ ;  /* 0x00000002ff07723e */ /* 0x002fc600048070ff */
[----:B------:R-:W-:Y:S01]  /*e750*/  @!P0 STG.E.U8 desc[UR56][R26.64+0xd8], R5 ;  /* 0x0000d8051a008986 */ /* 0x000fe2000c101138 */
[C---:B------:R-:W-:Y:S02]  /*e760*/  ISETP.LT.OR P0, PT, R35.reuse, 0x9, !P2 ;  /* 0x000000092300780c */ /* 0x040fe40005701670 */
[C---:B------:R-:W-:Y:S01]  /*e770*/  ISETP.GE.AND P2, PT, R36.reuse, 0xe9, PT ;  /* 0x000000e92400780c */ /* 0x040fe20003f46270 */
[----:B------:R0:W-:Y:S01]  /*e780*/  @!P1 STG.E.U8 desc[UR56][R26.64+0xd9], R7 ;  /* 0x0000d9071a009986 */ /* 0x0001e2000c101138 */
[----:B------:R-:W-:Y:S02]  /*e790*/  ISETP.GE.AND P1, PT, R36, 0xea, PT ;  /* 0x000000ea2400780c */ /* 0x000fe40003f26270 */
[----:B------:R-:W-:Y:S01]  /*e7a0*/  ISETP.LT.OR P4, PT, R35, 0x9, !P4 ;  /* 0x000000092300780c */ /* 0x000fe20006781670 */
[----:B------:R-:W-:-:S05]  /*e7b0*/  FMUL R0, R218, UR4 ;  /* 0x00000004da007c20 */ /* 0x000fca0008400000 */
[----:B------:R-:W-:-:S05]  /*e7c0*/  F2FP.SATFINITE.E4M3.F32.PACK_AB_MERGE_C R9, RZ, R0, RZ ;  /* 0x00000000ff09723e */ /* 0x000fca00048070ff */
[----:B------:R1:W-:Y:S01]  /*e7d0*/  @!P5 STG.E.U8 desc[UR56][R24.64+0xe0], R9 ;  /* 0x0000e0091800d986 */ /* 0x0003e2000c101138 */
[----:B------:R-:W-:-:S05]  /*e7e0*/  FMUL R2, R220, UR4 ;  /* 0x00000004dc027c20 */ /* 0x000fca0008400000 */
[----:B------:R-:W-:Y:S02]  /*e7f0*/  F2FP.SATFINITE.E4M3.F32.PACK_AB_MERGE_C R11, RZ, R2, RZ ;  /* 0x00000002ff0b723e */ /* 0x000fe400048070ff */
[----:B------:R-:W-:-:S03]  /*e800*/  ISETP.LT.OR P5, PT, R35, 0x1, !P2 ;  /* 0x000000012300780c */ /* 0x000fc600057a1670 */
[----:B------:R1:W-:Y:S01]  /*e810*/  @!P6 STG.E.U8 desc[UR56][R24.64+0xe1], R11 ;  /* 0x0000e10b1800e986 */ /* 0x0003e2000c101138 */
[C---:B------:R-:W-:Y:S02]  /*e820*/  ISETP.LT.OR P6, PT, R35.reuse, 0x1, !P1 ;  /* 0x000000012300780c */ /* 0x040fe40004fc1670 */
[C---:B------:R-:W-:Y:S02]  /*e830*/  ISETP.LT.OR P2, PT, R35.reuse, 0x9, !P2 ;  /* 0x000000092300780c */ /* 0x040fe40005741670 */
[----:B------:R-:W-:Y:S01]  /*e840*/  ISETP.LT.OR P1, PT, R35, 0x9, !P1 ;  /* 0x000000092300780c */ /* 0x000fe20004f21670 */
[----:B------:R-:W-:-:S05]  /*e850*/  FMUL R0, R223, UR4 ;  /* 0x00000004df007c20 */ /* 0x000fca0008400000 */
[----:B------:R-:W-:-:S05]  /*e860*/  F2FP.SATFINITE.E4M3.F32.PACK_AB_MERGE_C R13, RZ, R0, RZ ;  /* 0x00000000ff0d723e */ /* 0x000fca00048070ff */
[----:B------:R0:W-:Y:S01]  /*e870*/  @!P0 STG.E.U8 desc[UR56][R26.64+0xe0], R13 ;  /* 0x0000e00d1a008986 */ /* 0x0001e2000c101138 */
[----:B---3--:R-:W-:Y:S01]  /*e880*/  FMUL R0, R225, UR4 ;  /* 0x00000004e1007c20 */ /* 0x008fe20008400000 */
[----:B----4-:R-:W-:Y:S01]  /*e890*/  FMUL R3, R222, UR4 ;  /* 0x00000004de037c20 */ /* 0x010fe20008400000 */
[----:B--2---:R-:W-:-:S03]  /*e8a0*/  FMUL R2, R224, UR4 ;  /* 0x00000004e0027c20 */ /* 0x004fc60008400000 */
[----:B0-----:R-:W-:Y:S01]  /*e8b0*/  F2FP.SATFINITE.E4M3.F32.PACK_AB_MERGE_C R7, RZ, R0, RZ ;  /* 0x00000000ff07723e */ /* 0x001fe200048070ff */
[----:B------:R-:W-:Y:S01]  /*e8c0*/  FMUL R4, R227, UR4 ;  /* 0x00000004e3047c20 */ /* 0x000fe20008400000 */
[----:B-1----:R-:W-:Y:S01]  /*e8d0*/  F2FP.SATFINITE.E4M3.F32.PACK_AB_MERGE_C R9, RZ, R3, RZ ;  /* 0x00000003ff09723e */ /* 0x002fe200048070ff */
[----:B------:R-:W-:Y:S01]  /*e8e0*/  FMUL R5, R226, UR4 ;  /* 0x00000004e2057c20 */ /* 0x000fe20008400000 */
[----:B------:R-:W-:Y:S02]  /*e8f0*/  F2FP.SATFINITE.E4M3.F32.PACK_AB_MERGE_C R3, RZ, R2, RZ ;  /* 0x00000002ff03723e */ /* 0x000fe400048070ff */
[----:B------:R-:W-:Y:S02]  /*e900*/  F2FP.SATFINITE.E4M3.F32.PACK_AB_MERGE_C R11, RZ, R4, RZ ;  /* 0x00000004ff0b723e */ /* 0x000fe400048070ff */
[----:B------:R-:W-:Y:S01]  /*e910*/  F2FP.SATFINITE.E4M3.F32.PACK_AB_MERGE_C R5, RZ, R5, RZ ;  /* 0x00000005ff05723e */ /* 0x000fe200048070ff */
[----:B------:R0:W-:Y:S04]  /*e920*/  @!P4 STG.E.U8 desc[UR56][R26.64+0xe1], R7 ;  /* 0x0000e1071a00c986 */ /* 0x0001e8000c101138 */
[----:B------:R0:W-:Y:S04]  /*e930*/  @!P6 STG.E.U8 desc[UR56][R24.64+0xe9], R9 ;  /* 0x0000e9091800e986 */ /* 0x0001e8000c101138 */
[----:B------:R0:W-:Y:S04]  /*e940*/  @!P5 STG.E.U8 desc[UR56][R24.64+0xe8], R3 ;  /* 0x0000e8031800d986 */ /* 0x0001e8000c101138 */
[----:B------:R0:W-:Y:S04]  /*e950*/  @!P2 STG.E.U8 desc[UR56][R26.64+0xe8], R11 ;  /* 0x0000e80b1a00a986 */ /* 0x0001e8000c101138 */
[----:B------:R0:W-:Y:S02]  /*e960*/  @!P1 STG.E.U8 desc[UR56][R26.64+0xe9], R5 ;  /* 0x0000e9051a009986 */ /* 0x0001e4000c101138 */
.L_x_274:
[----:B------:R-:W-:Y:S05]  /*e970*/  BSYNC B0 ;  /* 0x0000000000007941 */ /* 0x000fea0003800000 */
.L_x_32:
[----:B0----5:R-:W2:Y:S04]  /*e980*/  LDL.LU R3, [R1+0x44] ;  /* 0x0000440001037983 */ /* 0x021ea80000300800 */
[----:B------:R-:W2:Y:S01]  /*e990*/  LDL.LU R2, [R1+0x48] ;  /* 0x0000480001027983 */ /* 0x000ea20000300800 */
[----:B------:R-:W-:Y:S01]  /*e9a0*/  ULDC UR6, c[0x0][0xc] ;  /* 0x0000030000067ab9 */ /* 0x000fe20000000800 */
[----:B------:R-:W-:Y:S01]  /*e9b0*/  ULDC UR7, c[0x0][0x10] ;  /* 0x0000040000077ab9 */ /* 0x000fe20000000800 */
[----:B------:R-:W2:Y:S01]  /*e9c0*/  LDC R5, c[0x0][0x14] ;  /* 0x00000500ff057b82 */ /* 0x000ea20000000800 */
[----:B------:R-:W-:Y:S01]  /*e9d0*/  UIMAD.WIDE.U32 UR6, UR6, UR7, URZ ;  /* 0x00000007060672a5 */ /* 0x000fe2000f8e003f */
[----:B------:R-:W-:-:S05]  /*e9e0*/  PRMT R0, RZ, 0x7610, R0 ;  /* 0x00007610ff007816 */ /* 0x000fca0000000000 */
[----:B--2---:R-:W-:-:S04]  /*e9f0*/  IMAD.WIDE.U32 R2, R5, UR6, R2 ;  /* 0x0000000605027c25 */ /* 0x004fc8000f8e0002 */
[----:B------:R-:W-:Y:S01]  /*ea00*/  IMAD R5, R5, UR7, RZ ;  /* 0x0000000705057c24 */ /* 0x000fe2000f8e02ff */
[----:B------:R-:W-:Y:S01]  /*ea10*/  ULDC.64 UR6, c[0x0][0x650] ;  /* 0x0001940000067ab9 */ /* 0x000fe20000000a00 */
[----:B------:R-:W-:Y:S01]  /*ea20*/  IMAD.MOV.U32 R19, RZ, RZ, R2 ;  /* 0x000000ffff137224 */ /* 0x000fe200078e0002 */
[----:B------:R-:W-:Y:S01]  /*ea30*/  ISETP.GE.U32.AND P0, PT, R2, UR6, PT ;  /* 0x0000000602007c0c */ /* 0x000fe2000bf06070 */
[----:B------:R-:W-:Y:S01]  /*ea40*/  IMAD.IADD R22, R3, 0x1, R5 ;  /* 0x0000000103167824 */ /* 0x000fe200078e0205 */
[----:B------:R-:W-:Y:S01]  /*ea50*/  UMOV UR6, 0xffffffff ;  /* 0xffffffff00067882 */ /* 0x000fe20000000000 */
[----:B------:R-:W-:Y:S02]  /*ea60*/  IMAD.MOV.U32 R3, RZ, RZ, -0x1 ;  /* 0xffffffffff037424 */ /* 0x000fe400078e00ff */
[----:B------:R-:W-:Y:S01]  /*ea70*/  IMAD.U32 R2, RZ, RZ, UR6 ;  /* 0x00000006ff027e24 */ /* 0x000fe2000f8e00ff */
[----:B------:R0:W-:Y:S01]  /*ea80*/  STL [R1+0x44], R22 ;  /* 0x0000441601007387 */ /* 0x0001e20000100800 */
[----:B------:R-:W-:-:S03]  /*ea90*/  ISETP.GE.U32.AND.EX P0, PT, R22, UR7, PT, P0 ;  /* 0x0000000716007c0c */ /* 0x000fc6000bf06100 */
[----:B------:R0:W-:Y:S04]  /*eaa0*/  STL [R1+0x58], R3 ;  /* 0x0000580301007387 */ /* 0x0001e80000100800 */
[----:B------:R0:W-:Y:S04]  /*eab0*/  STL [R1+0x48], R19 ;  /* 0x0000481301007387 */ /* 0x0001e80000100800 */
[----:B------:R0:W-:Y:S02]  /*eac0*/  STL [R1+0x50], R2 ;  /* 0x0000500201007387 */ /* 0x0001e40000100800 */
[----:B------:R-:W-:Y:S05]  /*ead0*/  @P0 BRA `(.L_x_275) ;  /* 0x0000000400740947 */ /* 0x000fea0003800000 */
[----:B------:R-:W2:Y:S01]  /*eae0*/  S2R R14, SR_CTAID.X ;  /* 0x00000000000e7919 */ /* 0x000ea20000002500 */
[----:B------:R-:W5:Y:S01]  /*eaf0*/  LDC.64 R8, c[0x0][0x628] ;  /* 0x00018a00ff087b82 */ /* 0x000f620000000a00 */
[----:B------:R-:W-:Y:S01]  /*eb00*/  ULDC UR6, c[0x0][0x150] ;  /* 0x0000540000067ab9 */ /* 0x000fe20000000800 */
[----:B------:R-:W-:Y:S01]  /*eb10*/  IMAD.MOV.U32 R6, RZ, RZ, R19 ;  /* 0x000000ffff067224 */ /* 0x000fe200078e0013 */
[----:B------:R-:W0:Y:S01]  /*eb20*/  S2R R16, SR_CTAID.Y ;  /* 0x0000000000107919 */ /* 0x000e220000002600 */
[----:B------:R-:W-:-:S04]  /*eb30*/  IMAD.MOV.U32 R7, RZ, RZ, R22 ;  /* 0x000000ffff077224 */ /* 0x000fc800078e0016 */
[----:B------:R-:W0:Y:S08]  /*eb40*/  LDC R17, c[0x0][0x144] ;  /* 0x00005100ff117b82 */ /* 0x000e300000000800 */
[----:B------:R-:W0:Y:S08]  /*eb50*/  LDC R10, c[0x0][0x630] ;  /* 0x00018c00ff0a7b82 */ /* 0x000e300000000800 */
[----:B------:R-:W0:Y:S01]  /*eb60*/  LDC.64 R12, c[0x0][0x620] ;  /* 0x00018800ff0c7b82 */ /* 0x000e220000000a00 */
[----:B-----5:R-:W-:-:S04]  /*eb70*/  ISETP.NE.U32.AND P0, PT, R8, RZ, PT ;  /* 0x000000ff0800720c */ /* 0x020fc80003f05070 */
[----:B------:R-:W-:Y:S02]  /*eb80*/  ISETP.NE.AND.EX P0, PT, R9, RZ, PT, P0 ;  /* 0x000000ff0900720c */ /* 0x000fe40003f05300 */
[----:B--2---:R-:W-:-:S05]  /*eb90*/  I2FP.F32.U32 R0, R14 ;  /* 0x0000000e00007245 */ /* 0x004fca0000201000 */
[----:B------:R-:W-:-:S04]  /*eba0*/  FMUL R0, R0, UR6 ;  /* 0x0000000600007c20 */ /* 0x000fc80008400000 */
[----:B------:R2:W0:Y:S02]  /*ebb0*/  F2I.U32.TRUNC.NTZ R15, R0 ;  /* 0x00000000000f7305 */ /* 0x000424000020f000 */
[----:B------:R-:W-:Y:S05]  /*ebc0*/  @!P0 BRA `(.L_x_276) ;  /* 0x0000000000288947 */ /* 0x000fea0003800000 */
[----:B--2---:R-:W2:Y:S02]  /*ebd0*/  LDC R0, c[0x0][0x634] ;  /* 0x00018d00ff007b82 */ /* 0x004ea40000000800 */
[----:B--2---:R-:W-:-:S05]  /*ebe0*/  IADD3 R7, P0, R19, R0, RZ ;  /* 0x0000000013077210 */ /* 0x004fca0007f1e0ff */
[----:B------:R-:W-:-:S04]  /*ebf0*/  IMAD.X R11, RZ, RZ, R22, P0 ;  /* 0x000000ffff0b7224 */ /* 0x000fc800000e0616 */
[----:B0-----:R-:W-:-:S04]  /*ec00*/  IMAD.WIDE.U32 R2, R11, R8, RZ ;  /* 0x000000080b027225 */ /* 0x001fc800078e00ff */
[----:B------:R-:W-:-:S04]  /*ec10*/  IMAD.WIDE.U32 R4, P0, R7, R9, R2 ;  /* 0x0000000907047225 */ /* 0x000fc80007800002 */
[----:B------:R-:W-:-:S04]  /*ec20*/  IMAD.WIDE.U32 R2, R7, R8, RZ ;  /* 0x0000000807027225 */ /* 0x000fc800078e00ff */
[----:B------:R-:W-:Y:S01]  /*ec30*/  IMAD.X R7, RZ, RZ, RZ, P0 ;  /* 0x000000ffff077224 */ /* 0x000fe200000e06ff */
[----:B------:R-:W-:Y:S01]  /*ec40*/  IADD3 RZ, P0, R3, R4, RZ ;  /* 0x0000000403ff7210 */ /* 0x000fe20007f1e0ff */
[----:B------:R-:W-:-:S04]  /*ec50*/  IMAD.MOV.U32 R6, RZ, RZ, R5 ;  /* 0x000000ffff067224 */ /* 0x000fc800078e0005 */
[----:B------:R-:W-:-:S08]  /*ec60*/  IMAD.WIDE.U32.X R6, R11, R9, R6, P0 ;  /* 0x000000090b067225 */ /* 0x000fd000000e0406 */
.L_x_276:
[-CC-:B01----:R-:W-:Y:S01]  /*ec70*/  SHF.R.U64 R24, R6, R10.reuse, R7.reuse ;  /* 0x0000000a06187219 */ /* 0x183fe20000001207 */
[----:B------:R-:W0:Y:S01]  /*ec80*/  LDC.64 R20, c[0x0][0x640] ;  /* 0x00019000ff147b82 */ /* 0x000e220000000a00 */
[----:B--2---:R-:W-:Y:S01]  /*ec90*/  SHF.R.U32.HI R0, RZ, R10, R7 ;  /* 0x0000000aff007219 */ /* 0x004fe20000011607 */
[----:B------:R-:W-:Y:S01]  /*eca0*/  IMAD.MOV.U32 R2, RZ, RZ, R19 ;  /* 0x000000ffff027224 */ /* 0x000fe200078e0013 */
[----:B------:R-:W-:Y:S01]  /*ecb0*/  IADD3 R5, P0, RZ, -R24, RZ ;  /* 0x80000018ff057210 */ /* 0x000fe20007f1e0ff */
[----:B------:R-:W-:Y:S01]  /*ecc0*/  IMAD.MOV R15, RZ, RZ, -R15 ;  /* 0x000000ffff0f7224 */ /* 0x000fe200078e0a0f */
[----:B------:R-:W-:Y:S01]  /*ecd0*/  ULDC UR6, c[0x0][0x154] ;  /* 0x0000550000067ab9 */ /* 0x000fe20000000800 */
[----:B------:R-:W-:Y:S02]  /*ece0*/  IMAD.MOV.U32 R7, RZ, RZ, 0x1 ;  /* 0x00000001ff077424 */ /* 0x000fe400078e00ff */
[----:B------:R-:W1:Y:S01]  /*ecf0*/  LDC R4, c[0x0][0x618] ;  /* 0x00018600ff047b82 */ /* 0x000e620000000800 */
[----:B------:R-:W-:-:S02]  /*ed00*/  IMAD.X R3, RZ, RZ, ~R0, P0 ;  /* 0x000000ffff037224 */ /* 0x000fc400000e0e00 */
[----:B------:R-:W-:Y:S02]  /*ed10*/  IMAD R15, R17, R15, R14 ;  /* 0x0000000f110f7224 */ /* 0x000fe400078e020e */
[-C--:B------:R-:W-:Y:S02]  /*ed20*/  IMAD R0, R3, R12.reuse, RZ ;  /* 0x0000000c03007224 */ /* 0x080fe400078e02ff */
[----:B------:R-:W-:Y:S01]  /*ed30*/  IMAD.MOV.U32 R3, RZ, RZ, R22 ;  /* 0x000000ffff037224 */ /* 0x000fe200078e0016 */
[----:B------:R-:W2:Y:S01]  /*ed40*/  LDC R6, c[0x0][0x608] ;  /* 0x00018200ff067b82 */ /* 0x000ea20000000800 */
[----:B------:R-:W-:-:S04]  /*ed50*/  IMAD.WIDE.U32 R2, R5, R12, R2 ;  /* 0x0000000c05027225 */ /* 0x000fc800078e0002 */
[----:B------:R-:W-:-:S03]  /*ed60*/  IMAD R5, R5, R13, R0 ;  /* 0x0000000d05057224 */ /* 0x000fc600078e0200 */
[----:B------:R-:W5:Y:S01]  /*ed70*/  LDC R18, c[0x0][0x658] ;  /* 0x00019600ff127b82 */ /* 0x000f620000000800 */
[----:B------:R-:W-:Y:S01]  /*ed80*/  I2FP.F32.U32 R0, R16 ;  /* 0x0000001000007245 */ /* 0x000fe20000201000 */
[----:B------:R-:W-:Y:S01]  /*ed90*/  IMAD.IADD R3, R3, 0x1, R5 ;  /* 0x0000000103037824 */ /* 0x000fe200078e0205 */
[----:B0-----:R-:W-:Y:S01]  /*eda0*/  ISETP.NE.U32.AND P0, PT, R20, RZ, PT ;  /* 0x000000ff1400720c */ /* 0x001fe20003f05070 */
[----:B------:R-:W-:Y:S02]  /*edb0*/  IMAD.MOV.U32 R5, RZ, RZ, -0x1 ;  /* 0xffffffffff057424 */ /* 0x000fe400078e00ff */
[----:B------:R-:W-:Y:S02]  /*edc0*/  FMUL R0, R0, UR6 ;  /* 0x0000000600007c20 */ /* 0x000fe40008400000 */
[----:B------:R-:W0:Y:S01]  /*edd0*/  LDC R13, c[0x0][0x148] ;  /* 0x00005200ff0d7b82 */ /* 0x000e220000000800 */
[----:B-1----:R-:W-:Y:S01]  /*ede0*/  SHF.R.U64 R10, R2, R4, R3 ;  /* 0x00000004020a7219 */ /* 0x002fe20000001203 */
[----:B------:R1:W0:Y:S01]  /*edf0*/  F2I.U32.TRUNC.NTZ R12, R0 ;  /* 0x00000000000c7305 */ /* 0x000222000020f000 */
[----:B------:R-:W-:-:S02]  /*ee00*/  ISETP.NE.AND.EX P0, PT, R21, RZ, PT, P0 ;  /* 0x000000ff1500720c */ /* 0x000fc40003f05300 */
[----:B------:R-:W-:-:S03]  /*ee10*/  SHF.R.U32.HI R3, RZ, R4, R3 ;  /* 0x00000004ff037219 */ /* 0x000fc60000011603 */
[----:B------:R-:W0:Y:S01]  /*ee20*/  LDC R14, c[0x0][0x600] ;  /* 0x00018000ff0e7b82 */ /* 0x000e220000000800 */
[-CC-:B--2---:R-:W-:Y:S02]  /*ee30*/  SHF.R.U64 R8, R10, R6.reuse, R3.reuse ;  /* 0x000000060a087219 */ /* 0x184fe40000001203 */
[----:B------:R-:W-:-:S05]  /*ee40*/  SHF.R.U32.HI R3, RZ, R6, R3 ;  /* 0x00000006ff037219 */ /* 0x000fca0000011603 */
[----:B------:R-:W2:Y:S01]  /*ee50*/  LDC R19, c[0x0][0x648] ;  /* 0x00019200ff137b82 */ /* 0x000ea20000000800 */
[-CC-:B-----5:R-:W-:Y:S02]  /*ee60*/  SHF.R.U64 R11, R8, R18.reuse, R3.reuse ;  /* 0x00000012080b7219 */ /* 0x1a0fe40000001203 */
[-C--:B------:R-:W-:Y:S02]  /*ee70*/  SHF.L.U32 R5, R5, R18.reuse, RZ ;  /* 0x0000001205057219 */ /* 0x080fe400000006ff */
[-C--:B------:R-:W-:Y:S01]  /*ee80*/  SHF.R.U32.HI R3, RZ, R18.reuse, R3 ;  /* 0x00000012ff037219 */ /* 0x080fe20000011603 */
[----:B------:R-:W-:Y:S01]  /*ee90*/  IMAD.MOV.U32 R2, RZ, RZ, R11 ;  /* 0x000000ffff027224 */ /* 0x000fe200078e000b */
[----:B------:R-:W-:Y:S01]  /*eea0*/  SHF.L.U32 R34, R7, R18, RZ ;  /* 0x0000001207227219 */ /* 0x000fe200000006ff */
[----:B------:R-:W0:Y:S01]  /*eeb0*/  LDC R22, c[0x0][0x638] ;  /* 0x00018e00ff167b82 */ /* 0x000e220000000800 */
[----:B------:R-:W-:-:S07]  /*eec0*/  LOP3.LUT R17, RZ, R5, RZ, 0x33, !PT ;  /* 0x00000005ff117212 */ /* 0x000fce00078e33ff */
[----:B------:R-:W0:Y:S01]  /*eed0*/  LDC R23, c[0x0][0x610] ;  /* 0x00018400ff177b82 */ /* 0x000e220000000800 */
[----:B-1----:R-:W-:Y:S05]  /*eee0*/  @!P0 BRA `(.L_x_277) ;  /* 0x0000000000288947 */ /* 0x002fea0003800000 */
        /* <DEDUP_REMOVED lines=10> */
.L_x_277:
[----:B--2---:R-:W-:Y:S01]  /*ef90*/  SHF.R.U64 R0, R2, R19, R3 ;  /* 0x0000001302007219 */ /* 0x004fe20000001203 */
[----:B0-----:R-:W-:Y:S01]  /*efa0*/  VIADD R3, R14, 0xffffffff ;  /* 0xffffffff0e037836 */ /* 0x001fe20000000000 */
[----:B------:R-:W-:Y:S01]  /*efb0*/  LOP3.LUT R5, R8, R17, RZ, 0xc0, !PT ;  /* 0x0000001108057212 */ /* 0x000fe200078ec0ff */
[----:B------:R-:W-:Y:S01]  /*efc0*/  IMAD.MOV R12, RZ, RZ, -R12 ;  /* 0x000000ffff0c7224 */ /* 0x000fe200078e0a0c */
[----:B------:R-:W-:Y:S01]  /*efd0*/  R2UR UR6, R24 ;  /* 0x00000000180672ca */ /* 0x000fe200000e0000 */
[----:B------:R-:W-:Y:S01]  /*efe0*/  IMAD.MOV R2, RZ, RZ, -R0 ;  /* 0x000000ffff027224 */ /* 0x000fe200078e0a00 */
[----:B------:R-:W-:Y:S01]  /*eff0*/  LOP3.LUT R3, R10, R3, RZ, 0xc0, !PT ;  /* 0x000000030a037212 */ /* 0x000fe200078ec0ff */
[----:B------:R-:W-:Y:S02]  /*f000*/  IMAD R34, R34, R0, R5 ;  /* 0x0000000022227224 */ /* 0x000fe400078e0205 */
[----:B------:R-:W-:Y:S02]  /*f010*/  @P3 IMAD R15, R13, R12, R16 ;  /* 0x0000000c0d0f3224 */ /* 0x000fe400078e0210 */
[----:B------:R-:W-:-:S02]  /*f020*/  IMAD R0, R2, R22, R11 ;  /* 0x0000001602007224 */ /* 0x000fc400078e020b */
[----:B------:R-:W-:Y:S02]  /*f030*/  IMAD R34, R34, R23, R15 ;  /* 0x0000001722227224 */ /* 0x000fe400078e020f */
[----:B------:R-:W-:Y:S02]  /*f040*/  IMAD R3, R0, R14, R3 ;  /* 0x0000000e00037224 */ /* 0x000fe400078e0203 */
[----:B------:R-:W-:Y:S02]  /*f050*/  IMAD.U32 R4, RZ, RZ, UR6 ;  /* 0x00000006ff047e24 */ /* 0x000fe4000f8e00ff */
[----:B------:R-:W-:Y:S01]  /*f060*/  IMAD.MOV.U32 R0, RZ, RZ, 0x1 ;  /* 0x00000001ff007424 */ /* 0x000fe200078e00ff */
[----:B------:R-:W-:Y:S02]  /*f070*/  SEL R2, R3, R34, !P3 ;  /* 0x0000002203027207 */ /* 0x000fe40005800000 */
[----:B------:R2:W-:Y:S01]  /*f080*/  STL [R1+0x50], R4 ;  /* 0x0000500401007387 */ /* 0x0005e20000100800 */
[----:B------:R-:W-:-:S03]  /*f090*/  SEL R34, R34, R3, !P3 ;  /* 0x0000000322227207 */ /* 0x000fc60005800000 */
[----:B------:R2:W-:Y:S04]  /*f0a0*/  STL [R1+0x58], R2 ;  /* 0x0000580201007387 */ /* 0x0005e80000100800 */
.L_x_275:
[----:B------:R0:W-:Y:S01]  /*f0b0*/  STL [R1+0x5c], R34 ;  /* 0x00005c2201007387 */ /* 0x0001e20000100800 */
[----:B------:R-:W-:-:S13]  /*f0c0*/  LOP3.LUT P0, RZ, R0, 0xff, RZ, 0xc0, !PT ;  /* 0x000000ff00ff7812 */ /* 0x000fda000780c0ff */
[----:B0-----:R-:W-:Y:S05]  /*f0d0*/  @P0 BRA `(.L_x_278) ;  /* 0xffffff2000440947 */ /* 0x001fea000383ffff */
[----:B------:R-:W-:Y:S05]  /*f0e0*/  EXIT ;  /* 0x000000000000794d */ /* 0x000fea0003800000 */
.L_x_4:
[----:B------:R-:W2:Y:S01]  /*f0f0*/  LDL R16, [R1+0x48] ;  /* 0x0000480001107983 */ /* 0x000ea20000100800 */
[----:B------:R-:W-:-:S03]  /*f100*/  ULDC.64 UR4, c[0x0][0x650] ;  /* 0x0001940000047ab9 */ /* 0x000fc60000000a00 */
[----:B------:R-:W3:Y:S01]  /*f110*/  LDL R17, [R1+0x44] ;  /* 0x0000440001117983 */ /* 0x000ee20000100800 */
[----:B------:R-:W-:Y:S01]  /*f120*/  PRMT R4, RZ, 0x7610, R4 ;  /* 0x00007610ff047816 */ /* 0x000fe20000000004 */
[----:B------:R-:W-:Y:S02]  /*f130*/  IMAD.MOV.U32 R5, RZ, RZ, -0x1 ;  /* 0xffffffffff057424 */ /* 0x000fe400078e00ff */
[----:B------:R-:W-:Y:S02]  /*f140*/  IMAD.MOV.U32 R6, RZ, RZ, -0x1 ;  /* 0xffffffffff067424 */ /* 0x000fe400078e00ff */
[----:B------:R-:W-:Y:S01]  /*f150*/  IMAD.MOV.U32 R11, RZ, RZ, -0x1 ;  /* 0xffffffffff0b7424 */ /* 0x000fe200078e00ff */
[----:B--2---:R-:W-:-:S04]  /*f160*/  ISETP.GE.U32.AND P0, PT, R16, UR4, PT ;  /* 0x0000000410007c0c */ /* 0x004fc8000bf06070 */
[----:B---3--:R-:W-:-:S13]  /*f170*/  ISETP.GE.U32.AND.EX P0, PT, R17, UR5, PT, P0 ;  /* 0x0000000511007c0c */ /* 0x008fda000bf06100 */
[----:B------:R-:W-:Y:S05]  /*f180*/  @P0 BRA `(.L_x_279) ;  /* 0x00000004005c0947 */ /* 0x000fea0003800000 */
[----:B------:R-:W0:Y:S01]  /*f190*/  LDC.64 R10, c[0x0][0x628] ;  /* 0x00018a00ff0a7b82 */ /* 0x000e220000000a00 */
[----:B------:R-:W-:Y:S02]  /*f1a0*/  IMAD.MOV.U32 R8, RZ, RZ, R16 ;  /* 0x000000ffff087224 */ /* 0x000fe400078e0010 */
[----:B------:R-:W-:-:S05]  /*f1b0*/  IMAD.MOV.U32 R9, RZ, RZ, R17 ;  /* 0x000000ffff097224 */ /* 0x000fca00078e0011 */
        /* <DEDUP_REMOVED lines=15> */
.L_x_280:
[-CC-:B------:R-:W-:Y:S01]  /*f2b0*/  SHF.R.U64 R11, R8, R12.reuse, R9.reuse ;  /* 0x0000000c080b7219 */ /* 0x180fe20000001209 */
[----:B------:R-:W0:Y:S01]  /*f2c0*/  LDC.64 R20, c[0x0][0x640] ;  /* 0x00019000ff147b82 */ /* 0x000e220000000a00 */
[----:B------:R-:W-:Y:S01]  /*f2d0*/  SHF.R.U32.HI R3, RZ, R12, R9 ;  /* 0x0000000cff037219 */ /* 0x000fe20000011609 */
[----:B------:R-:W-:Y:S01]  /*f2e0*/  ULDC UR4, c[0x0][0x150] ;  /* 0x0000540000047ab9 */ /* 0x000fe20000000800 */
[----:B------:R-:W-:Y:S01]  /*f2f0*/  IADD3 R7, P0, RZ, -R11, RZ ;  /* 0x8000000bff077210 */ /* 0x000fe20007f1e0ff */
[----:B------:R-:W-:Y:S01]  /*f300*/  IMAD.MOV.U32 R4, RZ, RZ, R16 ;  /* 0x000000ffff047224 */ /* 0x000fe200078e0010 */
[----:B------:R-:W-:Y:S01]  /*f310*/  I2FP.F32.U32 R6, R2 ;  /* 0x0000000200067245 */ /* 0x000fe20000201000 */
[----:B------:R-:W-:Y:S02]  /*f320*/  IMAD.MOV.U32 R5, RZ, RZ, R17 ;  /* 0x000000ffff057224 */ /* 0x000fe400078e0011 */
[----:B------:R-:W1:Y:S01]  /*f330*/  LDC R10, c[0x0][0x618] ;  /* 0x00018600ff0a7b82 */ /* 0x000e620000000800 */
[----:B------:R-:W-:-:S02]  /*f340*/  IMAD.X R3, RZ, RZ, ~R3, P0 ;  /* 0x000000ffff037224 */ /* 0x000fc400000e0e03 */
[----:B------:R-:W-:Y:S01]  /*f350*/  FMUL R9, R6, UR4 ;  /* 0x0000000406097c20 */ /* 0x000fe20008400000 */
[----:B------:R-:W-:Y:S01]  /*f360*/  IMAD.WIDE.U32 R4, R7, R14, R4 ;  /* 0x0000000e07047225 */ /* 0x000fe200078e0004 */
[----:B------:R-:W-:-:S03]  /*f370*/  ULDC UR4, c[0x0][0x154] ;  /* 0x0000550000047ab9 */ /* 0x000fc60000000800 */
[----:B------:R-:W-:Y:S01]  /*f380*/  IMAD R6, R3, R14, RZ ;  /* 0x0000000e03067224 */ /* 0x000fe200078e02ff */
[----:B------:R-:W2:Y:S01]  /*f390*/  LDC R13, c[0x0][0x144] ;  /* 0x00005100ff0d7b82 */ /* 0x000ea20000000800 */
[----:B------:R-:W3:Y:S02]  /*f3a0*/  F2I.U32.TRUNC.NTZ R9, R9 ;  /* 0x0000000900097305 */ /* 0x000ee4000020f000 */
[----:B------:R-:W-:Y:S02]  /*f3b0*/  IMAD R3, R7, R15, R6 ;  /* 0x0000000f07037224 */ /* 0x000fe400078e0206 */
[----:B------:R-:W-:Y:S02]  /*f3c0*/  IMAD.MOV.U32 R6, RZ, RZ, -0x1 ;  /* 0xffffffffff067424 */ /* 0x000fe400078e00ff */
[----:B------:R-:W-:Y:S01]  /*f3d0*/  IMAD.IADD R3, R5, 0x1, R3 ;  /* 0x0000000105037824 */ /* 0x000fe200078e0203 */
[----:B------:R-:W4:Y:S01]  /*f3e0*/  LDC R12, c[0x0][0x608] ;  /* 0x00018200ff0c7b82 */ /* 0x000f220000000800 */
[----:B------:R-:W-:-:S02]  /*f3f0*/  I2FP.F32.U32 R5, R0 ;  /* 0x0000000000057245 */ /* 0x000fc40000201000 */
[----:B0-----:R-:W-:-:S03]  /*f400*/  ISETP.NE.U32.AND P0, PT, R20, RZ, PT ;  /* 0x000000ff1400720c */ /* 0x001fc60003f05070 */
[----:B------:R-:W-:Y:S01]  /*f410*/  FMUL R5, R5, UR4 ;  /* 0x0000000405057c20 */ /* 0x000fe20008400000 */
[----:B------:R-:W-:Y:S01]  /*f420*/  ISETP.NE.AND.EX P0, PT, R21, RZ, PT, P0 ;  /* 0x000000ff1500720c */ /* 0x000fe20003f05300 */
[----:B------:R-:W0:Y:S01]  /*f430*/  LDC R7, c[0x0][0x658] ;  /* 0x00019600ff077b82 */ /* 0x000e220000000800 */
[-C--:B-1----:R-:W-:Y:S01]  /*f440*/  SHF.R.U64 R8, R4, R10.reuse, R3 ;  /* 0x0000000a04087219 */ /* 0x082fe20000001203 */
[----:B---3--:R-:W-:Y:S01]  /*f450*/  IMAD.MOV R4, RZ, RZ, -R9 ;  /* 0x000000ffff047224 */ /* 0x008fe200078e0a09 */
[----:B------:R-:W-:Y:S02]  /*f460*/  SHF.R.U32.HI R3, RZ, R10, R3 ;  /* 0x0000000aff037219 */ /* 0x000fe40000011603 */
[----:B------:R1:W3:Y:S03]  /*f470*/  F2I.U32.TRUNC.NTZ R10, R5 ;  /* 0x00000005000a7305 */ /* 0x0002e6000020f000 */
[----:B------:R-:W1:Y:S01]  /*f480*/  LDC R17, c[0x0][0x148] ;  /* 0x00005200ff117b82 */ /* 0x000e620000000800 */
[----:B--2---:R-:W-:-:S02]  /*f490*/  IMAD R19, R13, R4, R2 ;  /* 0x000000040d137224 */ /* 0x004fc400078e0202 */
[----:B------:R-:W-:-:S05]  /*f4a0*/  IMAD.MOV.U32 R4, RZ, RZ, 0x1 ;  /* 0x00000001ff047424 */ /* 0x000fca00078e00ff */
[----:B------:R-:W2:Y:S01]  /*f4b0*/  LDC R14, c[0x0][0x600] ;  /* 0x00018000ff0e7b82 */ /* 0x000ea20000000800 */
[-CC-:B----4-:R-:W-:Y:S02]  /*f4c0*/  SHF.R.U64 R13, R8, R12.reuse, R3.reuse ;  /* 0x0000000c080d7219 */ /* 0x190fe40000001203 */
[----:B------:R-:W-:-:S05]  /*f4d0*/  SHF.R.U32.HI R2, RZ, R12, R3 ;  /* 0x0000000cff027219 */ /* 0x000fca0000011603 */
[----:B------:R-:W4:Y:S01]  /*f4e0*/  LDC R16, c[0x0][0x648] ;  /* 0x00019200ff107b82 */ /* 0x000f220000000800 */
[-CC-:B0-----:R-:W-:Y:S02]  /*f4f0*/  SHF.R.U64 R15, R13, R7.reuse, R2.reuse ;  /* 0x000000070d0f7219 */ /* 0x181fe40000001202 */
[-C--:B------:R-:W-:Y:S02]  /*f500*/  SHF.L.U32 R6, R6, R7.reuse, RZ ;  /* 0x0000000706067219 */ /* 0x080fe400000006ff */
[-C--:B------:R-:W-:Y:S01]  /*f510*/  SHF.R.U32.HI R3, RZ, R7.reuse, R2 ;  /* 0x00000007ff037219 */ /* 0x080fe20000011602 */
[----:B------:R-:W-:Y:S01]  /*f520*/  IMAD.MOV.U32 R2, RZ, RZ, R15 ;  /* 0x000000ffff027224 */ /* 0x000fe200078e000f */
[----:B------:R-:W-:Y:S01]  /*f530*/  SHF.L.U32 R12, R4, R7, RZ ;  /* 0x00000007040c7219 */ /* 0x000fe200000006ff */
[----:B------:R-:W0:Y:S01]  /*f540*/  LDC R18, c[0x0][0x638] ;  /* 0x00018e00ff127b82 */ /* 0x000e220000000800 */
[----:B------:R-:W-:-:S07]  /*f550*/  LOP3.LUT R22, RZ, R6, RZ, 0x33, !PT ;  /* 0x00000006ff167212 */ /* 0x000fce00078e33ff */
        /* <DEDUP_REMOVED lines=12> */
.L_x_281:
[----:B----4-:R-:W-:Y:S01]  /*f620*/  SHF.R.U64 R3, R2, R16, R3 ;  /* 0x0000001002037219 */ /* 0x010fe20000001203 */
[----:B--2---:R-:W-:Y:S01]  /*f630*/  VIADD R5, R14, 0xffffffff ;  /* 0xffffffff0e057836 */ /* 0x004fe20000000000 */
[----:B------:R-:W-:Y:S01]  /*f640*/  LOP3.LUT R2, R13, R22, RZ, 0xc0, !PT ;  /* 0x000000160d027212 */ /* 0x000fe200078ec0ff */
[----:B------:R-:W-:Y:S02]  /*f650*/  IMAD.MOV R10, RZ, RZ, -R10 ;  /* 0x000000ffff0a7224 */ /* 0x000fe400078e0a0a */
[----:B------:R-:W-:Y:S02]  /*f660*/  IMAD.MOV R4, RZ, RZ, -R3 ;  /* 0x000000ffff047224 */ /* 0x000fe400078e0a03 */
[----:B------:R-:W-:Y:S01]  /*f670*/  IMAD R2, R12, R3, R2 ;  /* 0x000000030c027224 */ /* 0x000fe200078e0202 */
[----:B------:R-:W-:Y:S01]  /*f680*/  LOP3.LUT R3, R8, R5, RZ, 0xc0, !PT ;  /* 0x0000000508037212 */ /* 0x000fe200078ec0ff */
[----:B------:R-:W-:Y:S02]  /*f690*/  @P3 IMAD R19, R17, R10, R0 ;  /* 0x0000000a11133224 */ /* 0x000fe400078e0200 */
[----:B0-----:R-:W-:-:S02]  /*f6a0*/  IMAD R0, R4, R18, R15 ;  /* 0x0000001204007224 */ /* 0x001fc400078e020f */
[----:B------:R-:W-:Y:S02]  /*f6b0*/  IMAD R5, R2, R23, R19 ;  /* 0x0000001702057224 */ /* 0x000fe400078e0213 */
[----:B------:R-:W-:Y:S02]  /*f6c0*/  IMAD R0, R0, R14, R3 ;  /* 0x0000000e00007224 */ /* 0x000fe400078e0203 */
[----:B------:R-:W-:-:S03]  /*f6d0*/  IMAD.MOV.U32 R4, RZ, RZ, 0x1 ;  /* 0x00000001ff047424 */ /* 0x000fc600078e00ff */
[----:B------:R-:W-:Y:S02]  /*f6e0*/  SEL R6, R0, R5, !P3 ;  /* 0x0000000500067207 */ /* 0x000fe40005800000 */
[----:B------:R-:W-:-:S07]  /*f6f0*/  SEL R5, R5, R0, !P3 ;  /* 0x0000000005057207 */ /* 0x000fce0005800000 */
.L_x_279:
[----:B------:R-:W-:-:S08]  /*f700*/  NOP ;  /* 0x0000000000007918 */ /* 0x000fd00000000000 */
[----:B------:R-:W0:-:S00]  /*f710*/  USETMAXREG.DEALLOC.CTAPOOL 0x28 ;  /* 0x00000028000079c8 */ /* 0x000e0000080e0500 */
[----:B------:R-:W-:-:S13]  /*f720*/  ISETP.NE.AND P0, PT, RZ, UR8, PT ;  /* 0x00000008ff007c0c */ /* 0x000fda000bf05270 */
[----:B------:R-:W-:Y:S05]  /*f730*/  @P0 EXIT ;  /* 0x000000000000094d */ /* 0x000fea0003800000 */
[----:B0-----:R-:W-:Y:S01]  /*f740*/  LOP3.LUT P0, RZ, R4, 0xff, RZ, 0xc0, !PT ;  /* 0x000000ff04ff7812 */ /* 0x001fe2000780c0ff */
[----:B------:R-:W-:Y:S02]  /*f750*/  IMAD.MOV.U32 R0, RZ, RZ, 0x1 ;  /* 0x00000001ff007424 */ /* 0x000fe400078e00ff */
[----:B------:R-:W-:-:S10]  /*f760*/  IMAD.MOV.U32 R8, RZ, RZ, RZ ;  /* 0x000000ffff087224 */ /* 0x000fd400078e00ff */
[----:B------:R-:W-:Y:S05]  /*f770*/  @!P0 BRA `(.L_x_282) ;  /* 0x0000000c00588947 */ /* 0x000fea0003800000 */
[----:B------:R-:W2:Y:S01]  /*f780*/  LDL R2, [R1+0x3c] ;  /* 0x00003c0001027983 */ /* 0x000ea20000100800 */
[----:B------:R-:W-:Y:S01]  /*f790*/  ULDC UR4, c[0x0][0x28c] ;  /* 0x0000a30000047ab9 */ /* 0x000fe20000000800 */
[----:B------:R-:W-:Y:S01]  /*f7a0*/  ULDC UR6, c[0x0][0x658] ;  /* 0x0001960000067ab9 */ /* 0x000fe20000000800 */
[----:B------:R-:W-:Y:S01]  /*f7b0*/  UMOV UR7, 0xffffffff ;  /* 0xffffffff00077882 */ /* 0x000fe20000000000 */
[----:B------:R-:W-:Y:S01]  /*f7c0*/  ULDC UR5, c[0x0][0x600] ;  /* 0x0001800000057ab9 */ /* 0x000fe20000000800 */
[----:B------:R-:W-:Y:S01]  /*f7d0*/  UMOV UR9, 0x1 ;  /* 0x0000000100097882 */ /* 0x000fe20000000000 */
[----:B------:R-:W-:Y:S01]  /*f7e0*/  USHF.L.U32 UR7, UR7, UR6, URZ ;  /* 0x0000000607077299 */ /* 0x000fe2000800063f */
[----:B------:R-:W-:Y:S01]  /*f7f0*/  BSSY B0, `(.L_x_282) ;  /* 0x00000ce000007945 */ /* 0x000fe20003800000 */
[----:B------:R-:W-:Y:S01]  /*f800*/  ULDC UR8, c[0x0][0xc] ;  /* 0x0000030000087ab9 */ /* 0x000fe20000000800 */
[----:B------:R-:W-:Y:S01]  /*f810*/  IMAD.MOV.U32 R9, RZ, RZ, 0x1 ;  /* 0x00000001ff097424 */ /* 0x000fe200078e00ff */
[----:B------:R-:W-:Y:S01]  /*f820*/  ULDC.64 UR24, c[0x0][0x198] ;  /* 0x0000660000187ab9 */ /* 0x000fe20000000a00 */
[----:B------:R-:W-:-:S02]  /*f830*/  IMAD.MOV.U32 R0, RZ, RZ, 0x1 ;  /* 0x00000001ff007424 */ /* 0x000fc400078e00ff */
[----:B------:R-:W-:Y:S01]  /*f840*/  IMAD.MOV.U32 R8, RZ, RZ, RZ ;  /* 0x000000ffff087224 */ /* 0x000fe200078e00ff */
[----:B--2---:R-:W-:Y:S02]  /*f850*/  R2UR UR10, R2 ;  /* 0x00000000020a72ca */ /* 0x004fe400000e0000 */
[----:B------:R-:W0:Y:S11]  /*f860*/  S2R R2, SR_TID.X ;  /* 0x0000000000027919 */ /* 0x000e360000002100 */
[----:B------:R-:W-:-:S02]  /*f870*/  ULOP3.LUT UR21, UR10, 0x2, URZ, 0xfc, !UPT ;  /* 0x000000020a157892 */ /* 0x000fc4000f8efc3f */
[----:B------:R-:W-:Y:S02]  /*f880*/  UIADD3 UR10, UR4, 0x3f, URZ ;  /* 0x0000003f040a7890 */ /* 0x000fe4000fffe03f */
[----:B------:R-:W-:Y:S02]  /*f890*/  UIADD3 UR4, UR5, -0x1, URZ ;  /* 0xffffffff05047890 */ /* 0x000fe4000fffe03f */
[----:B------:R-:W-:Y:S02]  /*f8a0*/  USHF.R.S32.HI UR11, URZ, 0x1f, UR10 ;  /* 0x0000001f3f0b7899 */ /* 0x000fe4000801140a */
[----:B------:R-:W-:Y:S02]  /*f8b0*/  USHF.L.U32 UR5, UR9, UR6, URZ ;  /* 0x0000000609057299 */ /* 0x000fe4000800063f */
[----:B------:R-:W-:Y:S01]  /*f8c0*/  ULEA.HI UR11, UR11, UR10, URZ, 0x6 ;  /* 0x0000000a0b0b7291 */ /* 0x000fe2000f8f303f */
[----:B------:R-:W-:Y:S01]  /*f8d0*/  ULDC UR9, c[0x0][0x10] ;  /* 0x0000040000097ab9 */ /* 0x000fe20000000800 */
[----:B------:R-:W-:-:S02]  /*f8e0*/  ULOP3.LUT UR6, URZ, UR7, URZ, 0x33, !UPT ;  /* 0x000000073f067292 */ /* 0x000fc4000f8e333f */
[----:B------:R-:W-:Y:S01]  /*f8f0*/  UIMAD.WIDE.U32 UR8, UR8, UR9, URZ ;  /* 0x00000009080872a5 */ /* 0x000fe2000f8e003f */
[----:B------:R-:W-:Y:S01]  /*f900*/  ULDC UR7, c[0x0][0x14] ;  /* 0x0000050000077ab9 */ /* 0x000fe20000000800 */
[----:B------:R-:W-:Y:S02]  /*f910*/  USHF.R.S32.HI UR19, URZ, 0x6, UR11 ;  /* 0x000000063f137899 */ /* 0x000fe4000801140b */
[----:B------:R-:W-:Y:S01]  /*f920*/  UIMAD.WIDE.U32 UR22, UR8, UR7, URZ ;  /* 0x00000007081672a5 */ /* 0x000fe2000f8e003f */
[C---:B0-----:R-:W-:Y:S01]  /*f930*/  LOP3.LUT P2, RZ, R2.reuse, 0x7f, RZ, 0xc0, !PT ;  /* 0x0000007f02ff7812 */ /* 0x041fe2000784c0ff */
[----:B------:R-:W-:Y:S01]  /*f940*/  UIMAD UR13, UR9, UR7, URZ ;  /* 0x00000007090d72a4 */ /* 0x000fe2000f8e023f */
[----:B------:R-:W-:Y:S01]  /*f950*/  LOP3.LUT P0, RZ, R2, 0x1f, RZ, 0xc0, !PT ;  /* 0x0000001f02ff7812 */ /* 0x000fe2000780c0ff */
[----:B------:R-:W-:Y:S02]  /*f960*/  UIADD3 UR26, UR19, 0x1, URZ ;  /* 0x00000001131a7890 */ /* 0x000fe4000fffe03f */
[----:B------:R-:W-:Y:S01]  /*f970*/  UIADD3 UR13, UR23, UR13, URZ ;  /* 0x0000000d170d7290 */ /* 0x000fe2000fffe03f */
[----:B------:R-:W-:-:S13]  /*f980*/  PLOP3.LUT P0, PT, P0, P2, PT, 0x8a, 0x0 ;  /* 0x000000000000781c */ /* 0x000fda0000705172 */
.L_x_294:
[----:B------:R-:W-:-:S03]  /*f990*/  UMOV UR7, 0xffffffff ;  /* 0xffffffff00077882 */ /* 0x000fc60000000000 */
[----:B------:R-:W-:Y:S05]  /*f9a0*/  BRA.DIV UR7, `(.L_x_283) ;  /* 0x0000001207847947 */ /* 0x000fea000b800000 */
[----:B------:R-:W-:-:S13]  /*f9b0*/  ELECT P1, URZ, PT ;  /* 0x00000000003f782f */ /* 0x000fda0003820000 */
.L_x_310:
[----:B------:R-:W0:Y:S01]  /*f9c0*/  LDC R2, c[0x0][0x28c] ;  /* 0x0000a300ff027b82 */ /* 0x000e220000000800 */
[----:B------:R-:W-:Y:S01]  /*f9d0*/  BSSY B1, `(.L_x_284) ;  /* 0x0000038000017945 */ /* 0x000fe20003800000 */
[----:B0-----:R-:W-:-:S13]  /*f9e0*/  ISETP.LT.OR P1, PT, R2, 0x1, !P1 ;  /* 0x000000010200780c */ /* 0x001fda0004f21670 */
[----:B------:R-:W-:Y:S05]  /*f9f0*/  @P1 BRA `(.L_x_285) ;  /* 0x0000000000d41947 */ /* 0x000fea0003800000 */
[----:B------:R-:W-:Y:S02]  /*fa00*/  IMAD R6, R6, 0xf0, RZ ;  /* 0x000000f006067824 */ /* 0x000fe400078e02ff */
[----:B------:R-:W-:Y:S02]  /*fa10*/  IMAD.SHL.U32 R7, R5, 0x80, RZ ;  /* 0x0000008005077824 */ /* 0x000fe400078e00ff */
[----:B------:R-:W-:Y:S02]  /*fa20*/  IMAD.MOV.U32 R12, RZ, RZ, RZ ;  /* 0x000000ffff0c7224 */ /* 0x000fe400078e00ff */
[----:B------:R-:W-:Y:S02]  /*fa30*/  IMAD.U32 R14, RZ, RZ, UR26 ;  /* 0x0000001aff0e7e24 */ /* 0x000fe4000f8e00ff */
[----:B------:R-:W-:Y:S02]  /*fa40*/  IMAD.MOV.U32 R2, RZ, RZ, R0 ;  /* 0x000000ffff027224 */ /* 0x000fe400078e0000 */
[----:B------:R-:W-:-:S07]  /*fa50*/  IMAD.MOV.U32 R3, RZ, RZ, R8 ;  /* 0x000000ffff037224 */ /* 0x000fce00078e0008 */
.L_x_289:
[----:B------:R-:W0:Y:S01]  /*fa60*/  S2R R5, SR_CgaCtaId ;  /* 0x0000000000057919 */ /* 0x000e220000008800 */
[----:B------:R-:W-:-:S04]  /*fa70*/  MOV R4, 0x400 ;  /* 0x0000040000047802 */ /* 0x000fc80000000f00 */
[----:B0-----:R-:W-:Y:S02]  /*fa80*/  LEA R10, R5, R4, 0x18 ;  /* 0x00000004050a7211 */ /* 0x001fe400078ec0ff */
[----:B------:R-:W-:Y:S01]  /*fa90*/  SHF.L.U32 R4, R2, 0x1f, RZ ;  /* 0x0000001f02047819 */ /* 0x000fe200000006ff */
[----:B------:R-:W0:Y:S02]  /*faa0*/  @!P2 LDC R5, c[0x0][0x500] ;  /* 0x00014000ff05ab82 */ /* 0x000e240000000800 */
[----:B------:R-:W-:-:S04]  /*fab0*/  IMAD R13, R3, 0x8, R10 ;  /* 0x00000008030d7824 */ /* 0x000fc800078e020a */
[----:B------:R-:W1:Y:S02]  /*fac0*/  SYNCS.PHASECHK.TRANS64.TRYWAIT P1, [R13+URZ+0x48], R4 ;  /* 0x000048040d0075a7 */ /* 0x000e64000802017f */
[----:B-1----:R-:W-:Y:S05]  /*fad0*/  @!P1 BRA `(.L_x_286) ;  /* 0x0000001000589947 */ /* 0x002fea0003800000 */
.L_x_311:
[----:B------:R-:W-:Y:S01]  /*fae0*/  UPRMT UR7, UR21, 0x9910, URZ ;  /* 0x0000991015077896 */ /* 0x000fe2000800003f */
[----:B0-----:R0:W-:Y:S03]  /*faf0*/  @!P2 SYNCS.ARRIVE.TRANS64 RZ, [R13+URZ], R5 ;  /* 0x000000050dffa9a7 */ /* 0x0011e6000800003f */
[----:B------:R-:W-:-:S06]  /*fb00*/  UISETP.NE.AND UP0, UPT, UR7, 0x2, UPT ;  /* 0x000000020700788c */ /* 0x000fcc000bf05270 */
[----:B------:R-:W-:-:S13]  /*fb10*/  PLOP3.LUT P1, PT, PT, PT, UP0, 0x80, 0x0 ;  /* 0x000000000000781c */ /* 0x000fda0003f2f008 */
[----:B0-----:R-:W-:Y:S05]  /*fb20*/  @P1 BRA `(.L_x_287) ;  /* 0x0000000000041947 */ /* 0x001fea0003800000 */
[----:B------:R-:W-:Y:S01]  /*fb30*/  BPT.TRAP 0x1 ;  /* 0x000000040000795c */ /* 0x000fe20000300000 */
.L_x_287:
[----:B------:R-:W-:Y:S05]  /*fb40*/  @P0 BRA `(.L_x_288) ;  /* 0x0000000000040947 */ /* 0x000fea0003800000 */
[----:B------:R-:W-:Y:S01]  /*fb50*/  BPT.TRAP 0x1 ;  /* 0x000000040000795c */ /* 0x000fe20000300000 */
.L_x_288:
[--C-:B-1----:R-:W-:Y:S01]  /*fb60*/  IMAD R4, R3, 0x2000, R10.reuse ;  /* 0x0000200003047824 */ /* 0x102fe200078e020a */
[----:B------:R-:W-:Y:S01]  /*fb70*/  R2UR UR9, R13 ;  /* 0x000000000d0972ca */ /* 0x000fe200000e0000 */
[----:B------:R-:W-:Y:S01]  /*fb80*/  IMAD R10, R3, 0x3c00, R10 ;  /* 0x00003c00030a7824 */ /* 0x000fe200078e020a */
[----:B------:R-:W-:Y:S01]  /*fb90*/  UIADD3 UR14, UP0, UR24, 0xf0, URZ ;  /* 0x000000f0180e7890 */ /* 0x000fe2000ff1e03f */
[----:B------:R-:W-:Y:S01]  /*fba0*/  VIADD R14, R14, 0xffffffff ;  /* 0xffffffff0e0e7836 */ /* 0x000fe20000000000 */
[----:B------:R-:W-:Y:S01]  /*fbb0*/  R2UR UR7, R4 ;  /* 0x00000000040772ca */ /* 0x000fe200000e0000 */
[----:B------:R-:W-:Y:S01]  /*fbc0*/  UIADD3 UR28, UP1, UR24, 0x1f0, URZ ;  /* 0x000001f0181c7890 */ /* 0x000fe2000ff3e03f */
[----:B------:R-:W-:Y:S01]  /*fbd0*/  R2UR UR8, R10 ;  /* 0x000000000a0872ca */ /* 0x000fe200000e0000 */
[----:B------:R-:W-:Y:S01]  /*fbe0*/  UIADD3.X UR15, URZ, UR25, URZ, UP0, !UPT ;  /* 0x000000193f0f7290 */ /* 0x000fe200087fe43f */
[----:B------:R-:W-:Y:S01]  /*fbf0*/  R2UR UR11, R7 ;  /* 0x00000000070b72ca */ /* 0x000fe200000e0000 */
[----:B------:R-:W-:Y:S01]  /*fc00*/  VIADD R3, R3, 0x1 ;  /* 0x0000000103037836 */ /* 0x000fe20000000000 */
[----:B------:R-:W-:Y:S01]  /*fc10*/  R2UR UR10, R12 ;  /* 0x000000000c0a72ca */ /* 0x000fe200000e0000 */
[----:B------:R-:W-:Y:S01]  /*fc20*/  UIADD3.X UR29, URZ, UR25, URZ, UP1, !UPT ;  /* 0x000000193f1d7290 */ /* 0x000fe20008ffe43f */
[----:B------:R-:W-:Y:S01]  /*fc30*/  R2UR UR12, R11 ;  /* 0x000000000b0c72ca */ /* 0x000fe200000e0000 */
[----:B------:R-:W-:Y:S01]  /*fc40*/  UMOV UR16, 0x0 ;  /* 0x0000000000107882 */ /* 0x000fe20000000000 */
[----:B------:R-:W-:Y:S01]  /*fc50*/  R2UR UR20, R6 ;  /* 0x00000000061472ca */ /* 0x000fe200000e0000 */
[----:B------:R-:W-:Y:S01]  /*fc60*/  UMOV UR17, 0x10000000 ;  /* 0x1000000000117882 */ /* 0x000fe20000000000 */
[----:B------:R-:W-:Y:S01]  /*fc70*/  ISETP.GT.AND P4, PT, R14, 0x1, PT ;  /* 0x000000010e00780c */ /* 0x000fe20003f84270 */
[----:B------:R-:W-:Y:S01]  /*fc80*/  UIADD3 UR7, UR7, 0x180, URZ ;  /* 0x0000018007077890 */ /* 0x000fe2000fffe03f */
[----:B------:R-:W-:Y:S01]  /*fc90*/  ISETP.NE.AND P1, PT, R3, 0x9, PT ;  /* 0x000000090300780c */ /* 0x000fe20003f25270 */
[----:B------:R-:W-:Y:S01]  /*fca0*/  UIADD3 UR18, UR8, 0x12180, URZ ;  /* 0x0001218008127890 */ /* 0x000fe2000fffe03f */
[----:B------:R-:W-:-:S02]  /*fcb0*/  VIADD R12, R12, 0x40 ;  /* 0x000000400c0c7836 */ /* 0x000fc40000000000 */
[----:B------:R-:W-:Y:S02]  /*fcc0*/  SEL R5, RZ, 0x1, P1 ;  /* 0x00000001ff057807 */ /* 0x000fe40000800000 */
[----:B------:R-:W-:Y:S01]  /*fcd0*/  UMOV UR8, UR7 ;  /* 0x0000000700087c82 */ /* 0x000fe20008000000 */
[----:B------:R-:W-:Y:S01]  /*fce0*/  SEL R3, R3, RZ, P1 ;  /* 0x000000ff03037207 */ /* 0x000fe20000800000 */
[----:B------:R0:W-:Y:S01]  /*fcf0*/  UTMALDG.3D [UR8], [UR14], desc[UR16] ;  /* 0x000010080e0075b4 */ /* 0x0001e20008011000 */
[----:B------:R-:W-:Y:S01]  /*fd00*/  LOP3.LUT R2, R2, R5, RZ, 0x3c, !PT ;  /* 0x0000000502027212 */ /* 0x000fe200078e3cff */
[----:B0-----:R-:W-:Y:S01]  /*fd10*/  UMOV UR8, UR18 ;  /* 0x0000001200087c82 */ /* 0x001fe20008000000 */
[----:B------:R-:W-:Y:S02]  /*fd20*/  UMOV UR11, UR20 ;  /* 0x00000014000b7c82 */ /* 0x000fe40008000000 */
[----:B------:R0:W-:Y:S02]  /*fd30*/  UTMALDG.3D [UR8], [UR28], desc[UR16] ;  /* 0x000010081c0075b4 */ /* 0x0001e40008011000 */
[----:B0-----:R-:W-:Y:S05]  /*fd40*/  @P4 BRA `(.L_x_289) ;  /* 0xfffffffc00444947 */ /* 0x001fea000383ffff */
.L_x_285:
[----:B------:R-:W-:Y:S05]  /*fd50*/  BSYNC B1 ;  /* 0x0000000000017941 */ /* 0x000fea0003800000 */
.L_x_284:
[----:B------:R-:W2:Y:S01]  /*fd60*/  LDL.LU R15, [R1+0x44] ;  /* 0x00004400010f7983 */ /* 0x000ea20000300800 */
[----:B------:R-:W-:Y:S01]  /*fd70*/  LOP3.LUT P5, RZ, R9, 0xff, RZ, 0xc0, !PT ;  /* 0x000000ff09ff7812 */ /* 0x000fe200078ac0ff */
[----:B------:R-:W-:Y:S01]  /*fd80*/  VIADD R8, R8, UR19 ;  /* 0x0000001308087c36 */ /* 0x000fe20008000000 */
[----:B------:R-:W-:Y:S01]  /*fd90*/  ULDC.64 UR8, c[0x0][0x650] ;  /* 0x0001940000087ab9 */ /* 0x000fe20000000a00 */
[----:B------:R-:W3:Y:S01]  /*fda0*/  LDL.LU R13, [R1+0x48] ;  /* 0x00004800010d7983 */ /* 0x000ee20000300800 */
[----:B------:R-:W-:Y:S01]  /*fdb0*/  IMAD.U32 R5, RZ, RZ, UR19 ;  /* 0x00000013ff057e24 */ /* 0x000fe2000f8e00ff */
[----:B------:R-:W-:Y:S01]  /*fdc0*/  UISETP.GE.U32.AND UP0, UPT, UR19, 0x9, UPT ;  /* 0x000000091300788c */ /* 0x000fe2000bf06070 */
[----:B------:R-:W-:Y:S01]  /*fdd0*/  ISETP.GT.U32.AND P1, PT, R8, 0x8, PT ;  /* 0x000000080800780c */ /* 0x000fe20003f24070 */
[----:B------:R-:W-:Y:S01]  /*fde0*/  BSSY B1, `(.L_x_290) ;  /* 0x000006c000017945 */ /* 0x000fe20003800000 */
[----:B------:R-:W-:Y:S01]  /*fdf0*/  IMAD.MOV.U32 R6, RZ, RZ, -0x1 ;  /* 0xffffffffff067424 */ /* 0x000fe200078e00ff */
[----:B------:R-:W-:Y:S01]  /*fe00*/  PRMT R9, RZ, 0x7610, R9 ;  /* 0x00007610ff097816 */ /* 0x000fe20000000009 */
[----:B------:R-:W-:Y:S01]  /*fe10*/  IMAD.MOV.U32 R11, RZ, RZ, -0x1 ;  /* 0xffffffffff0b7424 */ /* 0x000fe200078e00ff */
[----:B------:R-:W-:-:S02]  /*fe20*/  ISETP.LT.U32.AND P1, PT, R5, 0x9, P1 ;  /* 0x000000090500780c */ /* 0x000fc40000f21070 */
[----:B------:R-:W0:Y:S01]  /*fe30*/  @P5 S2R R3, SR_CgaCtaId ;  /* 0x0000000000035919 */ /* 0x000e220000008800 */
[----:B------:R-:W-:Y:S02]  /*fe40*/  @P5 MOV R2, 0x400 ;  /* 0x0000040000025802 */ /* 0x000fe40000000f00 */
[----:B------:R-:W-:Y:S02]  /*fe50*/  PLOP3.LUT P4, PT, PT, PT, UP0, 0x80, 0x0 ;  /* 0x000000000000781c */ /* 0x000fe40003f8f008 */
[----:B0-----:R-:W-:Y:S01]  /*fe60*/  @P5 LEA R4, R3, R2, 0x18 ;  /* 0x0000000203045211 */ /* 0x001fe200078ec0ff */
[----:B------:R-:W-:-:S03]  /*fe70*/  IMAD.WIDE.U32 R2, R8, 0x38e38e39, RZ ;  /* 0x38e38e3908027825 */ /* 0x000fc600078e00ff */
[----:B------:R0:W-:Y:S02]  /*fe80*/  @P5 SYNCS.ARRIVE.TRANS64.A1T0 RZ, [R4+URZ+0xa8], RZ ;  /* 0x0000a8ff04ff59a7 */ /* 0x0001e4000810003f */
[----:B------:R-:W-:Y:S02]  /*fe90*/  SHF.R.U32.HI R5, RZ, 0x1, R3 ;  /* 0x00000001ff057819 */ /* 0x000fe40000011603 */
[----:B------:R-:W-:Y:S02]  /*fea0*/  SEL R3, RZ, 0x1, !P1 ;  /* 0x00000001ff037807 */ /* 0x000fe40004800000 */
[----:B------:R-:W-:Y:S01]  /*feb0*/  PRMT R2, RZ, 0x7610, R2 ;  /* 0x00007610ff027816 */ /* 0x000fe20000000002 */
[----:B------:R-:W-:Y:S01]  /*fec0*/  IMAD R8, R5, -0x9, R8 ;  /* 0xfffffff705087824 */ /* 0x000fe200078e0208 */
[----:B------:R-:W-:-:S04]  /*fed0*/  LOP3.LUT R0, R0, R3, RZ, 0x3c, !PT ;  /* 0x0000000300007212 */ /* 0x000fc800078e3cff */
[----:B------:R-:W-:Y:S01]  /*fee0*/  @P4 LOP3.LUT R0, R0, 0x1, R5, 0x78, !PT ;  /* 0x0000000100004812 */ /* 0x000fe200078e7805 */
[----:B------:R-:W-:Y:S01]  /*fef0*/  IMAD.MOV.U32 R5, RZ, RZ, -0x1 ;  /* 0xffffffffff057424 */ /* 0x000fe200078e00ff */
[----:B---3--:R-:W-:-:S04]  /*ff00*/  IADD3 R13, P5, R13, UR22, RZ ;  /* 0x000000160d0d7c10 */ /* 0x008fc8000ffbe0ff */
[----:B--2---:R-:W-:Y:S01]  /*ff10*/  IADD3.X R15, R15, UR13, RZ, P5, !PT ;  /* 0x0000000d0f0f7c10 */ /* 0x004fe2000affe4ff */
[----:B------:R0:W-:Y:S01]  /*ff20*/  STL [R1+0x48], R13 ;  /* 0x0000480d01007387 */ /* 0x0001e20000100800 */
[----:B------:R-:W-:-:S03]  /*ff30*/  ISETP.GE.U32.AND P1, PT, R13, UR8, PT ;  /* 0x000000080d007c0c */ /* 0x000fc6000bf26070 */
[----:B------:R0:W-:Y:S01]  /*ff40*/  STL [R1+0x44], R15 ;  /* 0x0000440f01007387 */ /* 0x0001e20000100800 */
[----:B------:R-:W-:-:S13]  /*ff50*/  ISETP.GE.U32.AND.EX P1, PT, R15, UR9, PT, P1 ;  /* 0x000000090f007c0c */ /* 0x000fda000bf26110 */
[----:B0-----:R-:W-:Y:S05]  /*ff60*/  @P1 BRA `(.L_x_291) ;  /* 0x00000004004c1947 */ /* 0x001fea0003800000 */
[----:B------:R-:W-:Y:S01]  /*ff70*/  ULDC.64 UR8, c[0x0][0x628] ;  /* 0x00018a0000087ab9 */ /* 0x000fe20000000a00 */
[----:B------:R-:W0:Y:S01]  /*ff80*/  S2R R12, SR_CTAID.X ;  /* 0x00000000000c7919 */ /* 0x000e220000002500 */
[----:B------:R-:W-:Y:S01]  /*ff90*/  ISETP.NE.U32.AND P1, PT, RZ, UR8, PT ;  /* 0x00000008ff007c0c */ /* 0x000fe2000bf25070 */
[----:B------:R-:W-:Y:S01]  /*ffa0*/  ULDC UR10, c[0x0][0x630] ;  /* 0x00018c00000a7ab9 */ /* 0x000fe20000000800 */
[----:B------:R-:W-:Y:S01]  /*ffb0*/  IMAD.MOV.U32 R2, RZ, RZ, R13 ;  /* 0x000000ffff027224 */ /* 0x000fe200078e000d */
[----:B------:R-:W1:Y:S01]  /*ffc0*/  S2R R10, SR_CTAID.Y ;  /* 0x00000000000a7919 */ /* 0x000e620000002600 */
[----:B------:R-:W-:Y:S01]  /*ffd0*/  ISETP.NE.AND.EX P1, PT, RZ, UR9, PT, P1 ;  /* 0x00000009ff007c0c */ /* 0x000fe2000bf25310 */
[----:B------:R-:W-:-:S12]  /*ffe0*/  IMAD.MOV.U32 R3, RZ, RZ, R15 ;  /* 0x000000ffff037224 */ /* 0x000fd800078e000f */
[----:B------:R-:W-:Y:S05]  /*fff0*/  @!P1 BRA `(.L_x_292) ;  /* 0x0000000000289947 */ /* 0x000fea0003800000 */
[----:B------:R-:W-:Y:S02]  /*10000*/  ULDC UR7, c[0x0][0x634] ;  /* 0x00018d0000077ab9 */ /* 0x000fe40000000800 */
[----:B------:R-:W-:-:S05]  /*10010*/  IADD3 R7, P1, R13, UR7, RZ ;  /* 0x000000070d077c10 */ /* 0x000fca000ff3e0ff */
[----:B------:R-:W-:-:S04]  /*10020*/  IMAD.X R11, RZ, RZ, R15, P1 ;  /* 0x000000ffff0b7224 */ /* 0x000fc800008e060f */
[----:B------:R-:W-:-:S04]  /*10030*/  IMAD.WIDE.U32 R4, R11, UR8, RZ ;  /* 0x000000080b047c25 */ /* 0x000fc8000f8e00ff */
[----:B------:R-:W-:-:S04]  /*10040*/  IMAD.WIDE.U32 R4, P1, R7, UR9, R4 ;  /* 0x0000000907047c25 */ /* 0x000fc8000f820004 */
[----:B------:R-:W-:-:S04]  /*10050*/  IMAD.WIDE.U32 R6, R7, UR8, RZ ;  /* 0x0000000807067c25 */ /* 0x000fc8000f8e00ff */
[----:B------:R-:W-:Y:S01]  /*10060*/  IMAD.X R3, RZ, RZ, RZ, P1 ;  /* 0x000000ffff037224 */ /* 0x000fe200008e06ff */
[----:B------:R-:W-:Y:S01]  /*10070*/  IADD3 RZ, P1, R7, R4, RZ ;  /* 0x0000000407ff7210 */ /* 0x000fe20007f3e0ff */
[----:B------:R-:W-:-:S04]  /*10080*/  IMAD.MOV.U32 R2, RZ, RZ, R5 ;  /* 0x000000ffff027224 */ /* 0x000fc800078e0005 */
[----:B------:R-:W-:-:S08]  /*10090*/  IMAD.WIDE.U32.X R2, R11, UR9, R2, P1 ;  /* 0x000000090b027c25 */ /* 0x000fd000088e0402 */
.L_x_292:
[--C-:B------:R-:W-:Y:S01]  /*100a0*/  SHF.R.U64 R11, R2, UR10, R3.reuse ;  /* 0x0000000a020b7c19 */ /* 0x100fe20008001203 */
[----:B------:R-:W-:Y:S01]  /*100b0*/  ULDC.64 UR8, c[0x0][0x620] ;  /* 0x0001880000087ab9 */ /* 0x000fe20000000a00 */
[----:B------:R-:W-:Y:S01]  /*100c0*/  SHF.R.U32.HI R2, RZ, UR10, R3 ;  /* 0x0000000aff027c19 */ /* 0x000fe20008011603 */
[----:B------:R-:W-:Y:S01]  /*100d0*/  IMAD.MOV.U32 R3, RZ, RZ, R15 ;  /* 0x000000ffff037224 */ /* 0x000fe200078e000f */
[----:B------:R-:W-:Y:S01]  /*100e0*/  IADD3 R5, P1, RZ, -R11, RZ ;  /* 0x8000000bff057210 */ /* 0x000fe20007f3e0ff */
[----:B------:R-:W-:Y:S01]  /*100f0*/  ULDC UR7, c[0x0][0x150] ;  /* 0x0000540000077ab9 */ /* 0x000fe20000000800 */
[----:B0-----:R-:W-:Y:S01]  /*10100*/  I2FP.F32.U32 R6, R12 ;  /* 0x0000000c00067245 */ /* 0x001fe20000201000 */
[----:B------:R-:W0:Y:S01]  /*10110*/  LDC R7, c[0x0][0x144] ;  /* 0x00005100ff077b82 */ /* 0x000e220000000800 */
[----:B------:R-:W-:Y:S01]  /*10120*/  ULDC.64 UR10, c[0x0][0x640] ;  /* 0x00019000000a7ab9 */ /* 0x000fe20000000a00 */
[----:B------:R-:W-:Y:S01]  /*10130*/  IMAD.X R2, RZ, RZ, ~R2, P1 ;  /* 0x000000ffff027224 */ /* 0x000fe200008e0e02 */
[----:B------:R-:W-:Y:S01]  /*10140*/  ISETP.NE.U32.AND P1, PT, RZ, UR10, PT ;  /* 0x0000000aff007c0c */ /* 0x000fe2000bf25070 */
[----:B------:R-:W-:Y:S01]  /*10150*/  FMUL R6, R6, UR7 ;  /* 0x0000000706067c20 */ /* 0x000fe20008400000 */
[----:B------:R-:W-:Y:S01]  /*10160*/  ULDC UR7, c[0x0][0x618] ;  /* 0x0001860000077ab9 */ /* 0x000fe20000000800 */
[----:B------:R-:W-:Y:S01]  /*10170*/  IMAD R4, R2, UR8, RZ ;  /* 0x0000000802047c24 */ /* 0x000fe2000f8e02ff */
[----:B------:R-:W-:Y:S01]  /*10180*/  ISETP.NE.AND.EX P1, PT, RZ, UR11, PT, P1 ;  /* 0x0000000bff007c0c */ /* 0x000fe2000bf25310 */
[----:B------:R-:W-:Y:S01]  /*10190*/  IMAD.MOV.U32 R2, RZ, RZ, R13 ;  /* 0x000000ffff027224 */ /* 0x000fe200078e000d */
[----:B------:R-:W2:Y:S01]  /*101a0*/  LDC R15, c[0x0][0x148] ;  /* 0x00005200ff0f7b82 */ /* 0x000ea20000000800 */
[----:B------:R-:W3:Y:S02]  /*101b0*/  F2I.U32.TRUNC.NTZ R6, R6 ;  /* 0x0000000600067305 */ /* 0x000ee4000020f000 */
[----:B------:R-:W-:Y:S01]  /*101c0*/  IMAD.WIDE.U32 R2, R5, UR8, R2 ;  /* 0x0000000805027c25 */ /* 0x000fe2000f8e0002 */
[----:B------:R-:W-:-:S03]  /*101d0*/  ULDC UR8, c[0x0][0x154] ;  /* 0x0000550000087ab9 */ /* 0x000fc60000000800 */
[----:B------:R-:W-:Y:S01]  /*101e0*/  IMAD R5, R5, UR9, R4 ;  /* 0x0000000905057c24 */ /* 0x000fe2000f8e0204 */
[----:B------:R-:W-:-:S03]  /*101f0*/  ULDC UR9, c[0x0][0x608] ;  /* 0x0001820000097ab9 */ /* 0x000fc60000000800 */
[----:B------:R-:W-:-:S05]  /*10200*/  IMAD.IADD R3, R3, 0x1, R5 ;  /* 0x0000000103037824 */ /* 0x000fca00078e0205 */
[----:B------:R-:W-:Y:S01]  /*10210*/  SHF.R.U64 R13, R2, UR7, R3 ;  /* 0x00000007020d7c19 */ /* 0x000fe20008001203 */
[----:B---3--:R-:W-:Y:S01]  /*10220*/  IMAD.MOV R6, RZ, RZ, -R6 ;  /* 0x000000ffff067224 */ /* 0x008fe200078e0a06 */
[----:B-1----:R-:W-:-:S03]  /*10230*/  I2FP.F32.U32 R2, R10 ;  /* 0x0000000a00027245 */ /* 0x002fc60000201000 */
[----:B0-----:R-:W-:Y:S02]  /*10240*/  IMAD R19, R7, R6, R12 ;  /* 0x0000000607137224 */ /* 0x001fe400078e020c */
[----:B------:R-:W-:Y:S01]  /*10250*/  FMUL R4, R2, UR8 ;  /* 0x0000000802047c20 */ /* 0x000fe20008400000 */
[----:B------:R-:W-:Y:S01]  /*10260*/  SHF.R.U32.HI R2, RZ, UR7, R3 ;  /* 0x00000007ff027c19 */ /* 0x000fe20008011603 */
[----:B------:R-:W-:Y:S02]  /*10270*/  ULDC UR7, c[0x0][0x658] ;  /* 0x0001960000077ab9 */ /* 0x000fe40000000800 */
[----:B------:R0:W1:Y:S01]  /*10280*/  F2I.U32.TRUNC.NTZ R18, R4 ;  /* 0x0000000400127305 */ /* 0x000062000020f000 */
[--C-:B------:R-:W-:Y:S02]  /*10290*/  SHF.R.U64 R16, R13, UR9, R2.reuse ;  /* 0x000000090d107c19 */ /* 0x100fe40008001202 */
[----:B------:R-:W-:-:S04]  /*102a0*/  SHF.R.U32.HI R3, RZ, UR9, R2 ;  /* 0x00000009ff037c19 */ /* 0x000fc80008011602 */
[--C-:B------:R-:W-:Y:S02]  /*102b0*/  SHF.R.U64 R14, R16, UR7, R3.reuse ;  /* 0x00000007100e7c19 */ /* 0x100fe40008001203 */
[----:B------:R-:W-:-:S03]  /*102c0*/  SHF.R.U32.HI R3, RZ, UR7, R3 ;  /* 0x00000007ff037c19 */ /* 0x000fc60008011603 */
[----:B------:R-:W-:Y:S01]  /*102d0*/  IMAD.MOV.U32 R2, RZ, RZ, R14 ;  /* 0x000000ffff027224 */ /* 0x000fe200078e000e */
[----:B0-2---:R-:W-:Y:S06]  /*102e0*/  @!P1 BRA `(.L_x_293) ;  /* 0x0000000000289947 */ /* 0x005fec0003800000 */
        /* <DEDUP_REMOVED lines=10> */
.L_x_293:
[----:B------:R-:W-:Y:S01]  /*10390*/  ULDC UR7, c[0x0][0x648] ;  /* 0x0001920000077ab9 */ /* 0x000fe20000000800 */
[----:B-1----:R-:W-:Y:S01]  /*103a0*/  IMAD.MOV R18, RZ, RZ, -R18 ;  /* 0x000000ffff127224 */ /* 0x002fe200078e0a12 */
[----:B------:R-:W-:Y:S01]  /*103b0*/  SHF.R.U64 R3, R2, UR7, R3 ;  /* 0x0000000702037c19 */ /* 0x000fe20008001203 */
[----:B------:R-:W-:Y:S01]  /*103c0*/  ULDC UR7, c[0x0][0x638] ;  /* 0x00018e0000077ab9 */ /* 0x000fe20000000800 */
[----:B------:R-:W-:Y:S01]  /*103d0*/  LOP3.LUT R2, R16, UR6, RZ, 0xc0, !PT ;  /* 0x0000000610027c12 */ /* 0x000fe2000f8ec0ff */
[----:B------:R-:W-:Y:S01]  /*103e0*/  @P3 IMAD R19, R15, R18, R10 ;  /* 0x000000120f133224 */ /* 0x000fe200078e020a */
[----:B------:R-:W-:Y:S01]  /*103f0*/  LOP3.LUT R13, R13, UR4, RZ, 0xc0, !PT ;  /* 0x000000040d0d7c12 */ /* 0x000fe2000f8ec0ff */
[----:B------:R-:W-:Y:S01]  /*10400*/  IMAD.MOV R5, RZ, RZ, -R3 ;  /* 0x000000ffff057224 */ /* 0x000fe200078e0a03 */
[----:B------:R-:W-:Y:S01]  /*10410*/  ULDC UR8, c[0x0][0x610] ;  /* 0x0001840000087ab9 */ /* 0x000fe20000000800 */
[----:B------:R-:W-:Y:S02]  /*10420*/  IMAD R2, R3, UR5, R2 ;  /* 0x0000000503027c24 */ /* 0x000fe4000f8e0202 */
[----:B------:R-:W-:Y:S01]  /*10430*/  IMAD R14, R5, UR7, R14 ;  /* 0x00000007050e7c24 */ /* 0x000fe2000f8e020e */
[----:B------:R-:W-:Y:S01]  /*10440*/  ULDC UR7, c[0x0][0x600] ;  /* 0x0001800000077ab9 */ /* 0x000fe20000000800 */
[----:B------:R-:W-:-:S02]  /*10450*/  IMAD R5, R2, UR8, R19 ;  /* 0x0000000802057c24 */ /* 0x000fc4000f8e0213 */
[----:B------:R-:W-:Y:S02]  /*10460*/  IMAD R14, R14, UR7, R13 ;  /* 0x000000070e0e7c24 */ /* 0x000fe4000f8e020d */
[----:B------:R-:W-:-:S03]  /*10470*/  IMAD.MOV.U32 R2, RZ, RZ, 0x1 ;  /* 0x00000001ff027424 */ /* 0x000fc600078e00ff */
[----:B------:R-:W-:Y:S02]  /*10480*/  SEL R6, R14, R5, !P3 ;  /* 0x000000050e067207 */ /* 0x000fe40005800000 */
[----:B------:R-:W-:-:S07]  /*10490*/  SEL R5, R5, R14, !P3 ;  /* 0x0000000e05057207 */ /* 0x000fce0005800000 */
.L_x_291:
[----:B------:R-:W-:Y:S05]  /*104a0*/  BSYNC B1 ;  /* 0x0000000000017941 */ /* 0x000fea0003800000 */
.L_x_290:
[----:B------:R-:W-:-:S13]  /*104b0*/  LOP3.LUT P1, RZ, R2, 0xff, RZ, 0xc0, !PT ;  /* 0x000000ff02ff7812 */ /* 0x000fda000782c0ff */
[----:B------:R-:W-:Y:S05]  /*104c0*/  @P1 BRA `(.L_x_294) ;  /* 0xfffffff400301947 */ /* 0x000fea000383ffff */
[----:B------:R-:W-:Y:S05]  /*104d0*/  BSYNC B0 ;  /* 0x0000000000007941 */ /* 0x000fea0003800000 */
.L_x_282:
[----:B------:R-:W-:-:S03]  /*104e0*/  UMOV UR7, 0xffffffff ;  /* 0xffffffff00077882 */ /* 0x000fc60000000000 */
[----:B------:R-:W-:Y:S05]  /*104f0*/  BRA.DIV UR7, `(.L_x_295) ;  /* 0x0000000607e47947 */ /* 0x000fea000b800000 */
[----:B------:R-:W-:-:S13]  /*10500*/  ELECT P0, URZ, PT ;  /* 0x00000000003f782f */ /* 0x000fda0003800000 */
.L_x_314:
[----:B------:R-:W-:Y:S04]  /*10510*/  BSSY B0, `(.L_x_296) ;  /* 0x000005b000007945 */ /* 0x000fe80003800000 */
[----:B------:R-:W-:Y:S05]  /*10520*/  @!P0 BRA `(.L_x_297) ;  /* 0x0000000400648947 */ /* 0x000fea0003800000 */
[----:B------:R-:W2:Y:S02]  /*10530*/  LDL R2, [R1+0x3c] ;  /* 0x00003c0001027983 */ /* 0x000ea40000100800 */
[----:B--2---:R-:W-:-:S13]  /*10540*/  R2UR UR7, R2 ;  /* 0x00000000020772ca */ /* 0x004fda00000e0000 */
[----:B------:R-:W-:-:S04]  /*10550*/  ULOP3.LUT UR7, UR7, 0x2, URZ, 0xfc, !UPT ;  /* 0x0000000207077892 */ /* 0x000fc8000f8efc3f */
[----:B------:R-:W-:-:S06]  /*10560*/  UISETP.NE.AND UP0, UPT, UR7, 0x3, UPT ;  /* 0x000000030700788c */ /* 0x000fcc000bf05270 */
[----:B------:R-:W-:-:S13]  /*10570*/  PLOP3.LUT P0, PT, PT, PT, UP0, 0x80, 0x0 ;  /* 0x000000000000781c */ /* 0x000fda0003f0f008 */
[----:B------:R-:W-:Y:S05]  /*10580*/  @!P0 BRA `(.L_x_298) ;  /* 0x0000000000048947 */ /* 0x000fea0003800000 */
[----:B------:R-:W-:Y:S01]  /*10590*/  BPT.TRAP 0x1 ;  /* 0x000000040000795c */ /* 0x000fe20000300000 */
.L_x_298:
[----:B------:R-:W0:Y:S01]  /*105a0*/  S2R R3, SR_CgaCtaId ;  /* 0x0000000000037919 */ /* 0x000e220000008800 */
[----:B------:R-:W-:-:S04]  /*105b0*/  MOV R2, 0x400 ;  /* 0x0000040000027802 */ /* 0x000fc80000000f00 */
[----:B0-----:R-:W-:Y:S02]  /*105c0*/  LEA R3, R3, R2, 0x18 ;  /* 0x0000000203037211 */ /* 0x001fe400078ec0ff */
[----:B------:R-:W-:-:S03]  /*105d0*/  SHF.L.U32 R2, R0, 0x1f, RZ ;  /* 0x0000001f00027819 */ /* 0x000fc600000006ff */
[----:B------:R-:W-:-:S04]  /*105e0*/  VIADD R3, R3, 0x48 ;  /* 0x0000004803037836 */ /* 0x000fc80000000000 */
[C---:B------:R-:W-:Y:S02]  /*105f0*/  IMAD R7, R8.reuse, 0x8, R3 ;  /* 0x0000000808077824 */ /* 0x040fe400078e0203 */
[----:B------:R-:W-:Y:S02]  /*10600*/  VIADD R8, R8, 0x1 ;  /* 0x0000000108087836 */ /* 0x000fe40000000000 */
[----:B------:R-:W0:Y:S03]  /*10610*/  SYNCS.PHASECHK.TRANS64.TRYWAIT P0, [R7+URZ], R2 ;  /* 0x00000002070075a7 */ /* 0x000e26000800017f */
[----:B------:R-:W-:-:S04]  /*10620*/  ISETP.NE.AND P1, PT, R8, 0x9, PT ;  /* 0x000000090800780c */ /* 0x000fc80003f25270 */
[----:B------:R-:W-:Y:S02]  /*10630*/  SEL R5, RZ, 0x1, P1 ;  /* 0x00000001ff057807 */ /* 0x000fe40000800000 */
[----:B------:R-:W-:Y:S02]  /*10640*/  SEL R8, R8, RZ, P1 ;  /* 0x000000ff08087207 */ /* 0x000fe40000800000 */
[----:B------:R-:W-:-:S03]  /*10650*/  LOP3.LUT R5, R0, R5, RZ, 0x3c, !PT ;  /* 0x0000000500057212 */ /* 0x000fc600078e3cff */
[----:B------:R-:W-:Y:S01]  /*10660*/  IMAD R9, R8, 0x8, R3 ;  /* 0x0000000808097824 */ /* 0x000fe200078e0203 */
[----:B------:R-:W-:Y:S01]  /*10670*/  SHF.L.U32 R4, R5, 0x1f, RZ ;  /* 0x0000001f05047819 */ /* 0x000fe200000006ff */
[----:B0-----:R-:W-:Y:S06]  /*10680*/  @!P0 BRA `(.L_x_299) ;  /* 0x0000000400a48947 */ /* 0x001fec0003800000 */
.L_x_315:
[----:B------:R-:W1:Y:S01]  /*10690*/  SYNCS.PHASECHK.TRANS64.TRYWAIT P0, [R9+URZ], R4 ;  /* 0x00000004090075a7 */ /* 0x000e62000800017f */
[----:B------:R-:W-:-:S05]  /*106a0*/  VIADD R0, R8, 0x1 ;  /* 0x0000000108007836 */ /* 0x000fca0000000000 */
[----:B------:R-:W-:-:S04]  /*106b0*/  ISETP.NE.AND P1, PT, R0, 0x9, PT ;  /* 0x000000090000780c */ /* 0x000fc80003f25270 */
[----:B0-----:R-:W-:Y:S02]  /*106c0*/  SEL R2, RZ, 0x1, P1 ;  /* 0x00000001ff027807 */ /* 0x001fe40000800000 */
[----:B------:R-:W-:Y:S02]  /*106d0*/  SEL R0, R0, RZ, P1 ;  /* 0x000000ff00007207 */ /* 0x000fe40000800000 */
[----:B------:R-:W-:-:S03]  /*106e0*/  LOP3.LUT R7, R5, R2, RZ, 0x3c, !PT ;  /* 0x0000000205077212 */ /* 0x000fc600078e3cff */
[----:B------:R-:W-:Y:S01]  /*106f0*/  IMAD R6, R0, 0x8, R3 ;  /* 0x0000000800067824 */ /* 0x000fe200078e0203 */
[----:B------:R-:W-:Y:S01]  /*10700*/  SHF.L.U32 R5, R7, 0x1f, RZ ;  /* 0x0000001f07057819 */ /* 0x000fe200000006ff */
[----:B-1----:R-:W-:Y:S06]  /*10710*/  @!P0 BRA `(.L_x_300) ;  /* 0x0000000400948947 */ /* 0x002fec0003800000 */
.L_x_316:
[----:B------:R-:W1:Y:S01]  /*10720*/  SYNCS.PHASECHK.TRANS64.TRYWAIT P0, [R6+URZ], R5 ;  /* 0x00000005060075a7 */ /* 0x000e62000800017f */
[----:B------:R-:W-:-:S05]  /*10730*/  VIADD R0, R0, 0x1 ;  /* 0x0000000100007836 */ /* 0x000fca0000000000 */
[----:B------:R-:W-:-:S04]  /*10740*/  ISETP.NE.AND P1, PT, R0, 0x9, PT ;  /* 0x000000090000780c */ /* 0x000fc80003f25270 */
[----:B------:R-:W-:Y:S02]  /*10750*/  SEL R2, RZ, 0x1, P1 ;  /* 0x00000001ff027807 */ /* 0x000fe40000800000 */
[----:B------:R-:W-:Y:S02]  /*10760*/  SEL R0, R0, RZ, P1 ;  /* 0x000000ff00007207 */ /* 0x000fe40000800000 */
[----:B------:R-:W-:-:S03]  /*10770*/  LOP3.LUT R7, R7, R2, RZ, 0x3c, !PT ;  /* 0x0000000207077212 */ /* 0x000fc600078e3cff */
[----:B0-----:R-:W-:Y:S01]  /*10780*/  IMAD R9, R0, 0x8, R3 ;  /* 0x0000000800097824 */ /* 0x001fe200078e0203 */
[----:B------:R-:W-:Y:S01]  /*10790*/  SHF.L.U32 R4, R7, 0x1f, RZ ;  /* 0x0000001f07047819 */ /* 0x000fe200000006ff */
[----:B-1----:R-:W-:Y:S06]  /*107a0*/  @!P0 BRA `(.L_x_301) ;  /* 0x0000000400848947 */ /* 0x002fec0003800000 */
.L_x_317:
        /* <DEDUP_REMOVED lines=9> */
.L_x_318:
        /* <DEDUP_REMOVED lines=9> */
.L_x_319:
        /* <DEDUP_REMOVED lines=9> */
.L_x_320:
        /* <DEDUP_REMOVED lines=9> */
.L_x_321:
[----:B------:R-:W1:Y:S01]  /*109f0*/  SYNCS.PHASECHK.TRANS64.TRYWAIT P0, [R9+URZ], R4 ;  /* 0x00000004090075a7 */ /* 0x000e62000800017f */
[----:B------:R-:W-:-:S05]  /*10a00*/  VIADD R0, R0, 0x1 ;  /* 0x0000000100007836 */ /* 0x000fca0000000000 */
[----:B------:R-:W-:-:S04]  /*10a10*/  ISETP.NE.AND P1, PT, R0, 0x9, PT ;  /* 0x000000090000780c */ /* 0x000fc80003f25270 */
[----:B------:R-:W-:Y:S02]  /*10a20*/  SEL R2, RZ, 0x1, P1 ;  /* 0x00000001ff027807 */ /* 0x000fe40000800000 */
[----:B------:R-:W-:Y:S02]  /*10a30*/  SEL R0, R0, RZ, P1 ;  /* 0x000000ff00007207 */ /* 0x000fe40000800000 */
[----:B------:R-:W-:Y:S01]  /*10a40*/  LOP3.LUT R2, R7, R2, RZ, 0x3c, !PT ;  /* 0x0000000207027212 */ /* 0x000fe200078e3cff */
[----:B-1----:R-:W-:Y:S06]  /*10a50*/  @!P0 BRA `(.L_x_306) ;  /* 0x00000004003c8947 */ /* 0x002fec0003800000 */
.L_x_322:
[----:B------:R-:W-:Y:S01]  /*10a60*/  IMAD R3, R0, 0x8, R3 ;  /* 0x0000000800037824 */ /* 0x000fe200078e0203 */
[----:B------:R-:W-:-:S07]  /*10a70*/  SHF.L.U32 R0, R2, 0x1f, RZ ;  /* 0x0000001f02007819 */ /* 0x000fce00000006ff */
.L_x_307:
[----:B--2---:R2:W3:Y:S02]  /*10a80*/  SYNCS.PHASECHK.TRANS64.TRYWAIT P0, [R3+URZ], R0 ;  /* 0x00000000030075a7 */ /* 0x0044e4000800017f */
[----:B---3--:R-:W-:Y:S05]  /*10a90*/  @!P0 NANOSLEEP.SYNCS 0x989680 ;  /* 0x009896800000895d */ /* 0x008fea0003900000 */
[----:B------:R-:W3:Y:S02]  /*10aa0*/  @!P0 SYNCS.PHASECHK.TRANS64 P0, [R3+URZ], R0 ;  /* 0x00000000030085a7 */ /* 0x000ee4000800007f */
[----:B---3--:R-:W-:Y:S05]  /*10ab0*/  @!P0 BRA `(.L_x_307) ;  /* 0xfffffffc00f08947 */ /* 0x008fea000383ffff */
.L_x_297:
[----:B------:R-:W-:Y:S05]  /*10ac0*/  BSYNC B0 ;  /* 0x0000000000007941 */ /* 0x000fea0003800000 */
.L_x_296:
[----:B------:R-:W-:Y:S05]  /*10ad0*/  EXIT ;  /* 0x000000000000794d */ /* 0x000fea0003800000 */
.L_x_18:
[----:B--2---:R-:W-:-:S04]  /*10ae0*/  IMAD.U32 R3, RZ, RZ, UR6 ;  /* 0x00000006ff037e24 */ /* 0x004fc8000f8e00ff */
[----:B------:R2:W4:Y:S03]  /*10af0*/  SYNCS.PHASECHK.TRANS64.TRYWAIT P0, [R3+URZ], R0 ;  /* 0x00000000030075a7 */ /* 0x000526000800017f */
[----:B----4-:R-:W-:Y:S05]  /*10b00*/  @!P0 NANOSLEEP.SYNCS 0x989680 ;  /* 0x009896800000895d */ /* 0x010fea0003900000 */
[----:B------:R-:W4:Y:S02]  /*10b10*/  @!P0 SYNCS.PHASECHK.TRANS64 P0, [R3+URZ], R0 ;  /* 0x00000000030085a7 */ /* 0x000f24000800007f */
[----:B----4-:R-:W-:Y:S05]  /*10b20*/  @!P0 BRA `(.L_x_18) ;  /* 0xfffffffc00ec8947 */ /* 0x010fea000383ffff */
[----:B------:R-:W-:Y:S05]  /*10b30*/  BRA `(.L_x_17) ;  /* 0xffffff1000747947 */ /* 0x000fea000383ffff */
.L_x_24:
[----:B-----5:R4:W-:Y:S02]  /*10b40*/  STL [R1+0x60], R0 ;  /* 0x0000600001007387 */ /* 0x0209e40000100800 */
[----:B----4-:R-:W-:-:S04]  /*10b50*/  IMAD.U32 R0, RZ, RZ, UR9 ;  /* 0x00000009ff007e24 */ /* 0x010fc8000f8e00ff */
[----:B------:R4:W0:Y:S03]  /*10b60*/  SYNCS.PHASECHK.TRANS64.TRYWAIT P0, [R0+URZ], R229 ;  /* 0x000000e5000075a7 */ /* 0x000826000800017f */
[----:B0-----:R-:W-:Y:S05]  /*10b70*/  @!P0 NANOSLEEP.SYNCS 0x989680 ;  /* 0x009896800000895d */ /* 0x001fea0003900000 */
[----:B------:R4:W0:Y:S02]  /*10b80*/  @!P0 SYNCS.PHASECHK.TRANS64 P0, [R0+URZ], R229 ;  /* 0x000000e5000085a7 */ /* 0x000824000800007f */
[----:B----4-:R4:W5:Y:S02]  /*10b90*/  LDL.LU R0, [R1+0x60] ;  /* 0x0000600001007983 */ /* 0x0109640000300800 */
[----:B0---4-:R-:W-:Y:S05]  /*10ba0*/  @!P0 BRA `(.L_x_24) ;  /* 0xfffffffc00e48947 */ /* 0x011fea000383ffff */
[----:B------:R-:W-:Y:S05]  /*10bb0*/  BRA `(.L_x_23) ;  /* 0xffffff2800707947 */ /* 0x000fea000383ffff */
.L_x_283:
[----:B------:R-:W-:Y:S01]  /*10bc0*/  BSSY B1, `(.L_x_308) ;  /* 0x0000006000017945 */ /* 0x000fe20003800000 */
[----:B------:R-:W-:-:S07]  /*10bd0*/  IMAD.MOV.U32 R2, RZ, RZ, -0x1 ;  /* 0xffffffffff027424 */ /* 0x000fce00078e00ff */
[----:B------:R-:W-:Y:S05]  /*10be0*/  WARPSYNC.COLLECTIVE R2, `(.L_x_309) ;  /* 0x00000000020c7348 */ /* 0x000fea0003c00000 */
[----:B------:R-:W-:Y:S02]  /*10bf0*/  ELECT P1, UR62, PT ;  /* 0x00000000003e782f */ /* 0x000fe40003820000 */
[----:B------:R-:W-:Y:S01]  /*10c00*/  MOV R2, UR62 ;  /* 0x0000003e00027c02 */ /* 0x000fe20008000f00 */
[----:B------:R-:W-:Y:S10]  /*10c10*/  ENDCOLLECTIVE ;  /* 0x000000000000791b */ /* 0x000ff40003800000 */
.L_x_309:
[----:B------:R-:W-:Y:S05]  /*10c20*/  BSYNC B1 ;  /* 0x0000000000017941 */ /* 0x000fea0003800000 */
.L_x_308:
[----:B------:R-:W-:Y:S05]  /*10c30*/  BRA `(.L_x_310) ;  /* 0xffffffec00607947 */ /* 0x000fea000383ffff */
.L_x_286:
[----:B-1----:R1:W2:Y:S02]  /*10c40*/  SYNCS.PHASECHK.TRANS64.TRYWAIT P1, [R13+URZ+0x48], R4 ;  /* 0x000048040d0075a7 */ /* 0x0022a4000802017f */
[----:B--2---:R-:W-:Y:S05]  /*10c50*/  @!P1 NANOSLEEP.SYNCS 0x989680 ;  /* 0x009896800000995d */ /* 0x004fea0003900000 */
[----:B------:R-:W2:Y:S02]  /*10c60*/  @!P1 SYNCS.PHASECHK.TRANS64 P1, [R13+URZ+0x48], R4 ;  /* 0x000048040d0095a7 */ /* 0x000ea4000802007f */
[----:B--2---:R-:W-:Y:S05]  /*10c70*/  @!P1 BRA `(.L_x_286) ;  /* 0xfffffffc00f09947 */ /* 0x004fea000383ffff */
[----:B------:R-:W-:Y:S05]  /*10c80*/  BRA `(.L_x_311) ;  /* 0xffffffec00947947 */ /* 0x000fea000383ffff */
.L_x_295:
[----:B------:R-:W-:Y:S01]  /*10c90*/  BSSY B0, `(.L_x_312) ;  /* 0x0000006000007945 */ /* 0x000fe20003800000 */
[----:B------:R-:W-:-:S07]  /*10ca0*/  IMAD.MOV.U32 R2, RZ, RZ, -0x1 ;  /* 0xffffffffff027424 */ /* 0x000fce00078e00ff */
[----:B------:R-:W-:Y:S05]  /*10cb0*/  WARPSYNC.COLLECTIVE R2, `(.L_x_313) ;  /* 0x00000000020c7348 */ /* 0x000fea0003c00000 */
[----:B------:R-:W-:Y:S02]  /*10cc0*/  ELECT P1, UR62, PT ;  /* 0x00000000003e782f */ /* 0x000fe40003820000 */
[----:B------:R-:W-:Y:S01]  /*10cd0*/  MOV R2, UR62 ;  /* 0x0000003e00027c02 */ /* 0x000fe20008000f00 */
[----:B------:R-:W-:Y:S10]  /*10ce0*/  ENDCOLLECTIVE ;  /* 0x000000000000791b */ /* 0x000ff40003800000 */
.L_x_313:
[----:B------:R-:W-:Y:S05]  /*10cf0*/  BSYNC B0 ;  /* 0x0000000000007941 */ /* 0x000fea0003800000 */
.L_x_312:
[----:B------:R-:W-:Y:S01]  /*10d00*/  PLOP3.LUT P0, PT, P1, PT, PT, 0x80, 0x0 ;  /* 0x000000000000781c */ /* 0x000fe20000f0f070 */
[----:B------:R-:W-:-:S12]  /*10d10*/  BRA `(.L_x_314) ;  /* 0xfffffff400fc7947 */ /* 0x000fd8000383ffff */
.L_x_299:
[----:B0-----:R0:W1:Y:S02]  /*10d20*/  SYNCS.PHASECHK.TRANS64.TRYWAIT P0, [R7+URZ], R2 ;  /* 0x00000002070075a7 */ /* 0x001064000800017f */
[----:B-1----:R-:W-:Y:S05]  /*10d30*/  @!P0 NANOSLEEP.SYNCS 0x989680 ;  /* 0x009896800000895d */ /* 0x002fea0003900000 */
[----:B------:R-:W1:Y:S02]  /*10d40*/  @!P0 SYNCS.PHASECHK.TRANS64 P0, [R7+URZ], R2 ;  /* 0x00000002070085a7 */ /* 0x000e64000800007f */
[----:B-1----:R-:W-:Y:S05]  /*10d50*/  @!P0 BRA `(.L_x_299) ;  /* 0xfffffffc00f08947 */ /* 0x002fea000383ffff */
[----:B------:R-:W-:Y:S05]  /*10d60*/  BRA `(.L_x_315) ;  /* 0xfffffff800487947 */ /* 0x000fea000383ffff */
.L_x_300:
[----:B0-----:R0:W1:Y:S02]  /*10d70*/  SYNCS.PHASECHK.TRANS64.TRYWAIT P0, [R9+URZ], R4 ;  /* 0x00000004090075a7 */ /* 0x001064000800017f */
[----:B-1----:R-:W-:Y:S05]  /*10d80*/  @!P0 NANOSLEEP.SYNCS 0x989680 ;  /* 0x009896800000895d */ /* 0x002fea0003900000 */
[----:B------:R-:W1:Y:S02]  /*10d90*/  @!P0 SYNCS.PHASECHK.TRANS64 P0, [R9+URZ], R4 ;  /* 0x00000004090085a7 */ /* 0x000e64000800007f */
[----:B-1----:R-:W-:Y:S05]  /*10da0*/  @!P0 BRA `(.L_x_300) ;  /* 0xfffffffc00f08947 */ /* 0x002fea000383ffff */
[----:B------:R-:W-:Y:S05]  /*10db0*/  BRA `(.L_x_316) ;  /* 0xfffffff800587947 */ /* 0x000fea000383ffff */
.L_x_301:
[----:B0-----:R0:W1:Y:S02]  /*10dc0*/  SYNCS.PHASECHK.TRANS64.TRYWAIT P0, [R6+URZ], R5 ;  /* 0x00000005060075a7 */ /* 0x001064000800017f */
[----:B-1----:R-:W-:Y:S05]  /*10dd0*/  @!P0 NANOSLEEP.SYNCS 0x989680 ;  /* 0x009896800000895d */ /* 0x002fea0003900000 */
[----:B------:R-:W1:Y:S02]  /*10de0*/  @!P0 SYNCS.PHASECHK.TRANS64 P0, [R6+URZ], R5 ;  /* 0x00000005060085a7 */ /* 0x000e64000800007f */
[----:B-1----:R-:W-:Y:S05]  /*10df0*/  @!P0 BRA `(.L_x_301) ;  /* 0xfffffffc00f08947 */ /* 0x002fea000383ffff */
[----:B------:R-:W-:Y:S05]  /*10e00*/  BRA `(.L_x_317) ;  /* 0xfffffff800687947 */ /* 0x000fea000383ffff */
.L_x_302:
[----:B0-----:R0:W1:Y:S02]  /*10e10*/  SYNCS.PHASECHK.TRANS64.TRYWAIT P0, [R9+URZ], R4 ;  /* 0x00000004090075a7 */ /* 0x001064000800017f */
[----:B-1----:R-:W-:Y:S05]  /*10e20*/  @!P0 NANOSLEEP.SYNCS 0x989680 ;  /* 0x009896800000895d */ /* 0x002fea0003900000 */
[----:B------:R-:W1:Y:S02]  /*10e30*/  @!P0 SYNCS.PHASECHK.TRANS64 P0, [R9+URZ], R4 ;  /* 0x00000004090085a7 */ /* 0x000e64000800007f */
[----:B-1----:R-:W-:Y:S05]  /*10e40*/  @!P0 BRA `(.L_x_302) ;  /* 0xfffffffc00f08947 */ /* 0x002fea000383ffff */
[----:B------:R-:W-:Y:S05]  /*10e50*/  BRA `(.L_x_318) ;  /* 0xfffffff800787947 */ /* 0x000fea000383ffff */
.L_x_303:
[----:B0-----:R0:W1:Y:S02]  /*10e60*/  SYNCS.PHASECHK.TRANS64.TRYWAIT P0, [R6+URZ], R5 ;  /* 0x00000005060075a7 */ /* 0x001064000800017f */
[----:B-1----:R-:W-:Y:S05]  /*10e70*/  @!P0 NANOSLEEP.SYNCS 0x989680 ;  /* 0x009896800000895d */ /* 0x002fea0003900000 */
[----:B------:R-:W1:Y:S02]  /*10e80*/  @!P0 SYNCS.PHASECHK.TRANS64 P0, [R6+URZ], R5 ;  /* 0x00000005060085a7 */ /* 0x000e64000800007f */
[----:B-1----:R-:W-:Y:S05]  /*10e90*/  @!P0 BRA `(.L_x_303) ;  /* 0xfffffffc00f08947 */ /* 0x002fea000383ffff */
[----:B------:R-:W-:Y:S05]  /*10ea0*/  BRA `(.L_x_319) ;  /* 0xfffffff800887947 */ /* 0x000fea000383ffff */
.L_x_304:
[----:B0-----:R0:W1:Y:S02]  /*10eb0*/  SYNCS.PHASECHK.TRANS64.TRYWAIT P0, [R9+URZ], R4 ;  /* 0x00000004090075a7 */ /* 0x001064000800017f */
[----:B-1----:R-:W-:Y:S05]  /*10ec0*/  @!P0 NANOSLEEP.SYNCS 0x989680 ;  /* 0x009896800000895d */ /* 0x002fea0003900000 */
[----:B------:R-:W1:Y:S02]  /*10ed0*/  @!P0 SYNCS.PHASECHK.TRANS64 P0, [R9+URZ], R4 ;  /* 0x00000004090085a7 */ /* 0x000e64000800007f */
[----:B-1----:R-:W-:Y:S05]  /*10ee0*/  @!P0 BRA `(.L_x_304) ;  /* 0xfffffffc00f08947 */ /* 0x002fea000383ffff */
[----:B------:R-:W-:Y:S05]  /*10ef0*/  BRA `(.L_x_320) ;  /* 0xfffffff800987947 */ /* 0x000fea000383ffff */
.L_x_305:
[----:B0-----:R0:W1:Y:S02]  /*10f00*/  SYNCS.PHASECHK.TRANS64.TRYWAIT P0, [R6+URZ], R5 ;  /* 0x00000005060075a7 */ /* 0x001064000800017f */
[----:B-1----:R-:W-:Y:S05]  /*10f10*/  @!P0 NANOSLEEP.SYNCS 0x989680 ;  /* 0x009896800000895d */ /* 0x002fea0003900000 */
[----:B------:R-:W1:Y:S02]  /*10f20*/  @!P0 SYNCS.PHASECHK.TRANS64 P0, [R6+URZ], R5 ;  /* 0x00000005060085a7 */ /* 0x000e64000800007f */
[----:B-1----:R-:W-:Y:S05]  /*10f30*/  @!P0 BRA `(.L_x_305) ;  /* 0xfffffffc00f08947 */ /* 0x002fea000383ffff */
[----:B------:R-:W-:Y:S05]  /*10f40*/  BRA `(.L_x_321) ;  /* 0xfffffff800a87947 */ /* 0x000fea000383ffff */
.L_x_306:
[----:B-1----:R1:W2:Y:S02]  /*10f50*/  SYNCS.PHASECHK.TRANS64.TRYWAIT P0, [R9+URZ], R4 ;  /* 0x00000004090075a7 */ /* 0x0022a4000800017f */
[----:B--2---:R-:W-:Y:S05]  /*10f60*/  @!P0 NANOSLEEP.SYNCS 0x989680 ;  /* 0x009896800000895d */ /* 0x004fea0003900000 */
[----:B------:R-:W2:Y:S02]  /*10f70*/  @!P0 SYNCS.PHASECHK.TRANS64 P0, [R9+URZ], R4 ;  /* 0x00000004090085a7 */ /* 0x000ea4000800007f */
[----:B--2---:R-:W-:Y:S05]  /*10f80*/  @!P0 BRA `(.L_x_306) ;  /* 0xfffffffc00f08947 */ /* 0x004fea000383ffff */
[----:B------:R-:W-:Y:S05]  /*10f90*/  BRA `(.L_x_322) ;  /* 0xfffffff800b07947 */ /* 0x000fea000383ffff */
.L_x_323:
[----:B------:R-:W-:-:S00]  /*10fa0*/  BRA `(.L_x_323) ;  /* 0xfffffffc00fc7947 */ /* 0x000fc0000383ffff */
[----:B------:R-:W-:-:S00]  /*10fb0*/  NOP ;  /* 0x0000000000007918 */ /* 0x000fc00000000000 */
        /* <DEDUP_REMOVED lines=12> */
.L_x_324:


//--------------------- .nv.shared._ZN7cutlass13device_kernelINS_4gemm6kernel13GemmUniversalIN4cute5tupleIJiiiiEEENS1_10collective13CollectiveMmaINS1_37MainloopSm90TmaGmmaWarpSpecializedFP8ILi9ENS5_IJNS4_1CILi1EEESB_SB_EEENS1_35KernelTmaWarpSpecializedCooperativeEEENS5_IJNSA_ILi128EEENSA_ILi240EEENSA_ILi64EEEEEENS_12float_e4m3_tENS5_IJlSB_lEEESJ_SK_NS4_8TiledMMAINS4_8MMA_AtomIJNS4_4SM904GMMA30MMA_64x16x32_F32E4M3E4M3_SS_TNILNSO_7ScaleInE1ELSQ_1EEEEEENS4_6LayoutINS5_IJNSA_ILi2EEESB_SB_EEENS5_IJSB_NSA_ILi0EEESW_EEEEENS5_IJNS4_10UnderscoreESZ_SZ_EEEEENS4_13SM90_TMA_LOADENS4_14ComposedLayoutINS4_7SwizzleILi2ELi4ELi3EEENS4_18smem_ptr_flag_bitsILi8EEENST_INS5_IJNSA_ILi8EEESH_EEENS5_IJSH_SB_EEEEEEEvNS4_8identityES12_S1C_vS1D_EENS_8epilogue10collective6detail29Sm90TmaWarpSpecializedAdapterINS1G_15DefaultEpilogueISJ_SK_SK_NS1F_6thread17LinearCombinationISJ_Li1EffLNS1K_9ScaleType4KindE0ELNS_15FloatRoundStyleE2ESJ_EENS1_15EpilogueDefaultEEEEEvvEEEEvNT_6ParamsE --------------------------
	.section	.nv.shared._ZN7cutlass13device_kernelINS_4gemm6kernel13GemmUniversalIN4cute5tupleIJiiiiEEENS1_10collective13CollectiveMmaINS1_37MainloopSm90TmaGmmaWarpSpecializedFP8ILi9ENS5_IJNS4_1CILi1EEESB_SB_EEENS1_35KernelTmaWarpSpecializedCooperativeEEENS5_IJNSA_ILi128EEENSA_ILi240EEENSA_ILi64EEEEEENS_12float_e4m3_tENS5_IJlSB_lEEESJ_SK_NS4_8TiledMMAINS4_8MMA_AtomIJNS4_4SM904GMMA30MMA_64x16x32_F32E4M3E4M3_SS_TNILNSO_7ScaleInE1ELSQ_1EEEEEENS4_6LayoutINS5_IJNSA_ILi2EEESB_SB_EEENS5_IJSB_NSA_ILi0EEESW_EEEEENS5_IJNS4_10UnderscoreESZ_SZ_EEEEENS4_13SM90_TMA_LOADENS4_14ComposedLayoutINS4_7SwizzleILi2ELi4ELi3EEENS4_18smem_ptr_flag_bitsILi8EEENST_INS5_IJNSA_ILi8EEESH_EEENS5_IJSH_SB_EEEEEEEvNS4_8identityES12_S1C_vS1D_EENS_8epilogue10collective6detail29Sm90TmaWarpSpecializedAdapterINS1G_15DefaultEpilogueISJ_SK_SK_NS1F_6thread17LinearCombinationISJ_Li1EffLNS1K_9ScaleType4KindE0ELNS_15FloatRoundStyleE2ESJ_EENS1_15EpilogueDefaultEEEEEvvEEEEvNT_6ParamsE,"aw",@nobits
	.sectionflags	@""
	.align	16
	.zero		1024


//--------------------- .nv.shared.reserved.0     --------------------------
	.section	.nv.shared.reserved.0,"aw",@nobits
	.weak		__nv_reservedSMEM_offset_0_alias
	.size		__nv_reservedSMEM_offset_0_alias, 0, 0
	.other		__nv_reservedSMEM_offset_0_alias,@"STO_CUDA_RESERVED_SHARED STV_DEFAULT"
__nv_reservedSMEM_offset_0_alias:
	.zero		0


//--------------------- .nv.global                --------------------------
	.section	.nv.global,"aw",@nobits
.nv.global:
	.type		_ZN40_INTERNAL_ad5af0ef_4_k_cu_a5e3411e_161064cute1_E,@object
	.size		_ZN40_INTERNAL_ad5af0ef_4_k_cu_a5e3411e_161064cute1_E,(_ZN40_INTERNAL_ad5af0ef_4_k_cu_a5e3411e_161064cuda3std3__45__cpo6cbeginE - _ZN40_INTERNAL_ad5af0ef_4_k_cu_a5e3411e_161064cute1_E)
_ZN40_INTERNAL_ad5af0ef_4_k_cu_a5e3411e_161064cute1_E:
	.zero		1
	.type		_ZN40_INTERNAL_ad5af0ef_4_k_cu_a5e3411e_161064cuda3std3__45__cpo6cbeginE,@object
	.size		_ZN40_INTERNAL_ad5af0ef_4_k_cu_a5e3411e_161064cuda3std3__45__cpo6cbeginE,(_ZN40_INTERNAL_ad5af0ef_4_k_cu_a5e3411e_161064cuda3std3__48in_placeE - _ZN40_INTERNAL_ad5af0ef_4_k_cu_a5e3411e_161064cuda3std3__45__cpo6cbeginE)
_ZN40_INTERNAL_ad5af0ef_4_k_cu_a5e3411e_161064cuda3std3__45__cpo6cbeginE:
	.zero		1
	.type		_ZN40_INTERNAL_ad5af0ef_4_k_cu_a5e3411e_161064cuda3std3__48in_placeE,@object
	.size		_ZN40_INTERNAL_ad5af0ef_4_k_cu_a5e3411e_161064cuda3std3__48in_placeE,(_ZN40_INTERNAL_ad5af0ef_4_k_cu_a5e3411e_161064cuda3std6ranges3__45__cpo9iter_moveE - _ZN40_INTERNAL_ad5af0ef_4_k_cu_a5e3411e_161064cuda3std3__48in_placeE)
_ZN40_INTERNAL_ad5af0ef_4_k_cu_a5e3411e_161064cuda3std3__48in_placeE:
	.zero		1
	.type		_ZN40_INTERNAL_ad5af0ef_4_k_cu_a5e3411e_161064cuda3std6ranges3__45__cpo9iter_moveE,@object
	.size		_ZN40_INTERNAL_ad5af0ef_4_k_cu_a5e3411e_161064cuda3std6ranges3__45__cpo9iter_moveE,(_ZN40_INTERNAL_ad5af0ef_4_k_cu_a5e3411e_161064cuda3std3__45__cpo5beginE - _ZN40_INTERNAL_ad5af0ef_4_k_cu_a5e3411e_161064cuda3std6ranges3__45__cpo9iter_moveE)
_ZN40_INTERNAL_ad5af0ef_4_k_cu_a5e3411e_161064cuda3std6ranges3__45__cpo9iter_moveE:
	.zero		1
	.type		_ZN40_INTERNAL_ad5af0ef_4_k_cu_a5e3411e_161064cuda3std3__45__cpo5beginE,@object
	.size		_ZN40_INTERNAL_ad5af0ef_4_k_cu_a5e3411e_161064cuda3std3__45__cpo5beginE,(_ZN40_INTERNAL_ad5af0ef_4_k_cu_a5e3411e_161064cuda3std3__442_GLOBAL__N__ad5af0ef_4_k_cu_a5e3411e_161066ignoreE - _ZN40_INTERNAL_ad5af0ef_4_k_cu_a5e3411e_161064cuda3std3__45__cpo5beginE)
_ZN40_INTERNAL_ad5af0ef_4_k_cu_a5e3411e_161064cuda3std3__45__cpo5beginE:
	.zero		1
	.type		_ZN40_INTERNAL_ad5af0ef_4_k_cu_a5e3411e_161064cuda3std3__442_GLOBAL__N__ad5af0ef_4_k_cu_a5e3411e_161066ignoreE,@object
	.size		_ZN40_INTERNAL_ad5af0ef_4_k_cu_a5e3411e_161064cuda3std3__442_GLOBAL__N__ad5af0ef_4_k_cu_a5e3411e_161066ignoreE,(_ZN40_INTERNAL_ad5af0ef_4_k_cu_a5e3411e_161064cute7productE - _ZN40_INTERNAL_ad5af0ef_4_k_cu_a5e3411e_161064cuda3std3__442_GLOBAL__N__ad5af0ef_4_k_cu_a5e3411e_161066ignoreE)
_ZN40_INTERNAL_ad5af0ef_4_k_cu_a5e3411e_161064cuda3std3__442_GLOBAL__N__ad5af0ef_4_k_cu_a5e3411e_161066ignoreE:
	.zero		1
	.type		_ZN40_INTERNAL_ad5af0ef_4_k_cu_a5e3411e_161064cute7productE,@object
	.size		_ZN40_INTERNAL_ad5af0ef_4_k_cu_a5e3411e_161064cute7productE,(_ZN40_INTERNAL_ad5af0ef_4_k_cu_a5e3411e_161064cuda3std3__45__cpo3endE - _ZN40_INTERNAL_ad5af0ef_4_k_cu_a5e3411e_161064cute7productE)
_ZN40_INTERNAL_ad5af0ef_4_k_cu_a5e3411e_161064cute7productE:
	.zero		1
	.type		_ZN40_INTERNAL_ad5af0ef_4_k_cu_a5e3411e_161064cuda3std3__45__cpo3endE,@object
	.size		_ZN40_INTERNAL_ad5af0ef_4_k_cu_a5e3411e_161064cuda3std3__45__cpo3endE,(_ZN40_INTERNAL_ad5af0ef_4_k_cu_a5e3411e_161064cuda3std3__419piecewise_constructE - _ZN40_INTERNAL_ad5af0ef_4_k_cu_a5e3411e_161064cuda3std3__45__cpo3endE)
_ZN40_INTERNAL_ad5af0ef_4_k_cu_a5e3411e_161064cuda3std3__45__cpo3endE:
	.zero		1
	.type		_ZN40_INTERNAL_ad5af0ef_4_k_cu_a5e3411e_161064cuda3std3__419piecewise_constructE,@object
	.size		_ZN40_INTERNAL_ad5af0ef_4_k_cu_a5e3411e_161064cuda3std3__419piecewise_constructE,(_ZN40_INTERNAL_ad5af0ef_4_k_cu_a5e3411e_161064cuda3std3__45__cpo4cendE - _ZN40_INTERNAL_ad5af0ef_4_k_cu_a5e3411e_161064cuda3std3__419piecewise_constructE)
_ZN40_INTERNAL_ad5af0ef_4_k_cu_a5e3411e_161064cuda3std3__419piecewise_constructE:
	.zero		1
	.type		_ZN40_INTERNAL_ad5af0ef_4_k_cu_a5e3411e_161064cuda3std3__45__cpo4cendE,@object
	.size		_ZN40_INTERNAL_ad5af0ef_4_k_cu_a5e3411e_161064cuda3std3__45__cpo4cendE,(_ZN40_INTERNAL_ad5af0ef_4_k_cu_a5e3411e_161064cuda3std6ranges3__45__cpo4swapE - _ZN40_INTERNAL_ad5af0ef_4_k_cu_a5e3411e_161064cuda3std3__45__cpo4cendE)
_ZN40_INTERNAL_ad5af0ef_4_k_cu_a5e3411e_161064cuda3std3__45__cpo4cendE:
	.zero		1
	.type		_ZN40_INTERNAL_ad5af0ef_4_k_cu_a5e3411e_161064cuda3std6ranges3__45__cpo4swapE,@object
	.size		_ZN40_INTERNAL_ad5af0ef_4_k_cu_a5e3411e_161064cuda3std6ranges3__45__cpo4swapE,(.L_7 - _ZN40_INTERNAL_ad5af0ef_4_k_cu_a5e3411e_161064cuda3std6ranges3__45__cpo4swapE)
_ZN40_INTERNAL_ad5af0ef_4_k_cu_a5e3411e_161064cuda3std6ranges3__45__cpo4swapE:
	.zero		1
.L_7:


//--------------------- .nv.constant0._ZN7cutlass13device_kernelINS_4gemm6kernel13GemmUniversalIN4cute5tupleIJiiiiEEENS1_10collective13CollectiveMmaINS1_37MainloopSm90TmaGmmaWarpSpecializedFP8ILi9ENS5_IJNS4_1CILi1EEESB_SB_EEENS1_35KernelTmaWarpSpecializedCooperativeEEENS5_IJNSA_ILi128EEENSA_ILi240EEENSA_ILi64EEEEEENS_12float_e4m3_tENS5_IJlSB_lEEESJ_SK_NS4_8TiledMMAINS4_8MMA_AtomIJNS4_4SM904GMMA30MMA_64x16x32_F32E4M3E4M3_SS_TNILNSO_7ScaleInE1ELSQ_1EEEEEENS4_6LayoutINS5_IJNSA_ILi2EEESB_SB_EEENS5_IJSB_NSA_ILi0EEESW_EEEEENS5_IJNS4_10UnderscoreESZ_SZ_EEEEENS4_13SM90_TMA_LOADENS4_14ComposedLayoutINS4_7SwizzleILi2ELi4ELi3EEENS4_18smem_ptr_flag_bitsILi8EEENST_INS5_IJNSA_ILi8EEESH_EEENS5_IJSH_SB_EEEEEEEvNS4_8identityES12_S1C_vS1D_EENS_8epilogue10collective6detail29Sm90TmaWarpSpecializedAdapterINS1G_15DefaultEpilogueISJ_SK_SK_NS1F_6thread17LinearCombinationISJ_Li1EffLNS1K_9ScaleType4KindE0ELNS_15FloatRoundStyleE2ESJ_EENS1_15EpilogueDefaultEEEEEvvEEEEvNT_6ParamsE --------------------------
	.section	.nv.constant0._ZN7cutlass13device_kernelINS_4gemm6kernel13GemmUniversalIN4cute5tupleIJiiiiEEENS1_10collective13CollectiveMmaINS1_37MainloopSm90TmaGmmaWarpSpecializedFP8ILi9ENS5_IJNS4_1CILi1EEESB_SB_EEENS1_35KernelTmaWarpSpecializedCooperativeEEENS5_IJNSA_ILi128EEENSA_ILi240EEENSA_ILi64EEEEEENS_12float_e4m3_tENS5_IJlSB_lEEESJ_SK_NS4_8TiledMMAINS4_8MMA_AtomIJNS4_4SM904GMMA30MMA_64x16x32_F32E4M3E4M3_SS_TNILNSO_7ScaleInE1ELSQ_1EEEEEENS4_6LayoutINS5_IJNSA_ILi2EEESB_SB_EEENS5_IJSB_NSA_ILi0EEESW_EEEEENS5_IJNS4_10UnderscoreESZ_SZ_EEEEENS4_13SM90_TMA_LOADENS4_14ComposedLayoutINS4_7SwizzleILi2ELi4ELi3EEENS4_18smem_ptr_flag_bitsILi8EEENST_INS5_IJNSA_ILi8EEESH_EEENS5_IJSH_SB_EEEEEEEvNS4_8identityES12_S1C_vS1D_EENS_8epilogue10collective6detail29Sm90TmaWarpSpecializedAdapterINS1G_15DefaultEpilogueISJ_SK_SK_NS1F_6thread17LinearCombinationISJ_Li1EffLNS1K_9ScaleType4KindE0ELNS_15FloatRoundStyleE2ESJ_EENS1_15EpilogueDefaultEEEEEvvEEEEvNT_6ParamsE,"a",@progbits
	.sectionflags	@""
	.align	4
.nv.constant0._ZN7cutlass13device_kernelINS_4gemm6kernel13GemmUniversalIN4cute5tupleIJiiiiEEENS1_10collective13CollectiveMmaINS1_37MainloopSm90TmaGmmaWarpSpecializedFP8ILi9ENS5_IJNS4_1CILi1EEESB_SB_EEENS1_35KernelTmaWarpSpecializedCooperativeEEENS5_IJNSA_ILi128EEENSA_ILi240EEENSA_ILi64EEEEEENS_12float_e4m3_tENS5_IJlSB_lEEESJ_SK_NS4_8TiledMMAINS4_8MMA_AtomIJNS4_4SM904GMMA30MMA_64x16x32_F32E4M3E4M3_SS_TNILNSO_7ScaleInE1ELSQ_1EEEEEENS4_6LayoutINS5_IJNSA_ILi2EEESB_SB_EEENS5_IJSB_NSA_ILi0EEESW_EEEEENS5_IJNS4_10UnderscoreESZ_SZ_EEEEENS4_13SM90_TMA_LOADENS4_14ComposedLayoutINS4_7SwizzleILi2ELi4ELi3EEENS4_18smem_ptr_flag_bitsILi8EEENST_INS5_IJNSA_ILi8EEESH_EEENS5_IJSH_SB_EEEEEEEvNS4_8identityES12_S1C_vS1D_EENS_8epilogue10collective6detail29Sm90TmaWarpSpecializedAdapterINS1G_15DefaultEpilogueISJ_SK_SK_NS1F_6thread17LinearCombinationISJ_Li1EffLNS1K_9ScaleType4KindE0ELNS_15FloatRoundStyleE2ESJ_EENS1_15EpilogueDefaultEEEEEvvEEEEvNT_6ParamsE:
	.zero		1664


//--------------------- SYMBOLS --------------------------

	.type		.nv.reservedSmem.offset0,@object
	.size		.nv.reservedSmem.offset0,0x4
